	.target	sm_90a

	.elftype	@"ET_EXEC"


//--------------------- .note.nv.tkinfo           --------------------------
	.section	.note.nv.tkinfo,"",@"SHT_NOTE"
	.sectionflags	@"SHF_NOTE_NV_TKINFO"
	.tkinfo
        /*0018*/ 	.word	0x00000002
        /*0030*/ 	.string	""
        /*0030*/ 	.string	"ptxas"
        /*0030*/ 	.string	"Cuda compilation tools, release 13.0, V13.0.88"
        /*0030*/ 	.string	"Build cuda_13.0.r13.0/compiler.36424714_0"
        /*0030*/ 	.string	"-arch sm_90a -m 64 "



//--------------------- .note.nv.cuinfo           --------------------------
	.section	.note.nv.cuinfo,"",@"SHT_NOTE"
	.sectionflags	@"SHF_NOTE_NV_CUINFO"
        /*0018*/ 	.short	0x0002
        /*001a*/ 	.short	0x005a
        /*001c*/ 	.short	0x0082
	.zero		2


//--------------------- .nv.info                  --------------------------
	.section	.nv.info,"",@"SHT_CUDA_INFO"
	.align	4


	//----- nvinfo : EIATTR_REGCOUNT
	.align		4
        /*0000*/ 	.byte	0x04, 0x2f
        /*0002*/ 	.short	(.L_16 - .L_15)
	.align		4
.L_15:
        /*0004*/ 	.word	index@(_ZN7cutlass13device_kernelINS_4fmha6kernel28FmhaKernelTmaWarpSpecializedINS1_10collective30FmhaMainloopTmaWarpSpecializedINS_6half_tEffN4cute5tupleIJNS7_1CILi128EEENS9_ILi256EEENS9_ILi96EEEEEENS8_IJiNS9_ILi1EEENS8_IJiiEEEEEESG_SG_NS4_13DefaultFusionEJEEENS4_15FmhaFwdEpilogueIS6_fNS8_IJNS9_ILi64EEESC_SB_EEEEENS2_23IndividualTileSchedulerEJEEEEEvNT_6ParamsE)
        /*0008*/ 	.word	0x000000a8


	//----- nvinfo : EIATTR_FRAME_SIZE
	.align		4
.L_16:
        /*000c*/ 	.byte	0x04, 0x11
        /*000e*/ 	.short	(.L_18 - .L_17)
	.align		4
.L_17:
        /*0010*/ 	.word	index@($__internal_0_$__cuda_sm20_rcp_rn_f32_slowpath)
        /*0014*/ 	.word	0x00000000


	//----- nvinfo : EIATTR_FRAME_SIZE
	.align		4
.L_18:
        /*0018*/ 	.byte	0x04, 0x11
        /*001a*/ 	.short	(.L_20 - .L_19)
	.align		4
.L_19:
        /*001c*/ 	.word	index@(_ZN7cutlass13device_kernelINS_4fmha6kernel28FmhaKernelTmaWarpSpecializedINS1_10collective30FmhaMainloopTmaWarpSpecializedINS_6half_tEffN4cute5tupleIJNS7_1CILi128EEENS9_ILi256EEENS9_ILi96EEEEEENS8_IJiNS9_ILi1EEENS8_IJiiEEEEEESG_SG_NS4_13DefaultFusionEJEEENS4_15FmhaFwdEpilogueIS6_fNS8_IJNS9_ILi64EEESC_SB_EEEEENS2_23IndividualTileSchedulerEJEEEEEvNT_6ParamsE)
        /*0020*/ 	.word	0x00000000


	//----- nvinfo : EIATTR_MIN_STACK_SIZE
	.align		4
.L_20:
        /*0024*/ 	.byte	0x04, 0x12
        /*0026*/ 	.short	(.L_22 - .L_21)
	.align		4
.L_21:
        /*0028*/ 	.word	index@(_ZN7cutlass13device_kernelINS_4fmha6kernel28FmhaKernelTmaWarpSpecializedINS1_10collective30FmhaMainloopTmaWarpSpecializedINS_6half_tEffN4cute5tupleIJNS7_1CILi128EEENS9_ILi256EEENS9_ILi96EEEEEENS8_IJiNS9_ILi1EEENS8_IJiiEEEEEESG_SG_NS4_13DefaultFusionEJEEENS4_15FmhaFwdEpilogueIS6_fNS8_IJNS9_ILi64EEESC_SB_EEEEENS2_23IndividualTileSchedulerEJEEEEEvNT_6ParamsE)
        /*002c*/ 	.word	0x00000000
.L_22:


//--------------------- .nv.compat                --------------------------
	.section	.nv.compat,"",@"SHT_CUDA_COMPAT_INFO"
	.align	4
        /*0000*/ 	.byte	0x02, 0x09, 0x01, 0x00, 0x02, 0x02, 0x04, 0x00, 0x02, 0x05, 0x05, 0x00, 0x03, 0x07, 0x01, 0x01
        /*0010*/ 	.byte	0x02, 0x03, 0x01, 0x00, 0x02, 0x06, 0x01, 0x00, 0x04, 0x0b, 0x08, 0x00, 0x00, 0x00, 0x00, 0x00
        /*0020*/ 	.byte	0x00, 0x00, 0x00, 0x00


//--------------------- .nv.info._ZN7cutlass13device_kernelINS_4fmha6kernel28FmhaKernelTmaWarpSpecializedINS1_10collective30FmhaMainloopTmaWarpSpecializedINS_6half_tEffN4cute5tupleIJNS7_1CILi128EEENS9_ILi256EEENS9_ILi96EEEEEENS8_IJiNS9_ILi1EEENS8_IJiiEEEEEESG_SG_NS4_13DefaultFusionEJEEENS4_15FmhaFwdEpilogueIS6_fNS8_IJNS9_ILi64EEESC_SB_EEEEENS2_23IndividualTileSchedulerEJEEEEEvNT_6ParamsE --------------------------
	.section	.nv.info._ZN7cutlass13device_kernelINS_4fmha6kernel28FmhaKernelTmaWarpSpecializedINS1_10collective30FmhaMainloopTmaWarpSpecializedINS_6half_tEffN4cute5tupleIJNS7_1CILi128EEENS9_ILi256EEENS9_ILi96EEEEEENS8_IJiNS9_ILi1EEENS8_IJiiEEEEEESG_SG_NS4_13DefaultFusionEJEEENS4_15FmhaFwdEpilogueIS6_fNS8_IJNS9_ILi64EEESC_SB_EEEEENS2_23IndividualTileSchedulerEJEEEEEvNT_6ParamsE,"",@"SHT_CUDA_INFO"
	.sectionflags	@""
	.align	4


	//----- nvinfo : EIATTR_CUDA_API_VERSION
	.align		4
        /*0000*/ 	.byte	0x04, 0x37
        /*0002*/ 	.short	(.L_24 - .L_23)
.L_23:
        /*0004*/ 	.word	0x00000082


	//----- nvinfo : EIATTR_KPARAM_INFO
	.align		4
.L_24:
        /*0008*/ 	.byte	0x04, 0x17
        /*000a*/ 	.short	(.L_26 - .L_25)
.L_25:
        /*000c*/ 	.word	0x00000000
        /*0010*/ 	.short	0x0000
        /*0012*/ 	.short	0x0070
        /*0014*/ 	.byte	0x00, 0xf0, 0x01, 0x20


	//----- nvinfo : EIATTR_SPARSE_MMA_MASK
	.align		4
.L_26:
        /*0018*/ 	.byte	0x03, 0x50
        /*001a*/ 	.short	0x0000


	//----- nvinfo : EIATTR_MAXREG_COUNT
	.align		4
        /*001c*/ 	.byte	0x03, 0x1b
        /*001e*/ 	.short	0x00a8


	//----- nvinfo : EIATTR_NUM_BARRIERS
	.align		4
        /*0020*/ 	.byte	0x02, 0x4c
        /*0022*/ 	.byte	0x02
	.zero		1


	//----- nvinfo : EIATTR_EXTERNS
	.align		4
        /*0024*/ 	.byte	0x04, 0x0f
        /*0026*/ 	.short	(.L_28 - .L_27)


	//   ....[0]....
	.align		4
.L_27:
        /*0028*/ 	.word	index@(__assertfail)


	//----- nvinfo : EIATTR_MERCURY_ISA_VERSION
	.align		4
.L_28:
        /*002c*/ 	.byte	0x03, 0x5f
        /*002e*/ 	.short	0x0101


	//----- nvinfo : EIATTR_INT_WARP_WIDE_INSTR_OFFSETS
	.align		4
        /*0030*/ 	.byte	0x04, 0x31
        /*0032*/ 	.short	(.L_30 - .L_29)


	//   ....[0]....
.L_29:
        /*0034*/ 	.word	0x000006f0


	//   ....[1]....
        /*0038*/ 	.word	0x00000700


	//   ....[2]....
        /*003c*/ 	.word	0x00000710


	//   ....[3]....
        /*0040*/ 	.word	0x00000720


	//   ....[4]....
        /*0044*/ 	.word	0x00000790


	//----- nvinfo : EIATTR_COOP_GROUP_MASK_REGIDS
	.align		4
.L_30:
        /*0048*/ 	.byte	0x04, 0x29
        /*004a*/ 	.short	(.L_32 - .L_31)


	//   ....[0]....
.L_31:
        /*004c*/ 	.word	0xffffffff


	//   ....[1]....
        /*0050*/ 	.word	0xffffffff


	//   ....[2]....
        /*0054*/ 	.word	0xffffffff


	//   ....[3]....
        /*0058*/ 	.word	0xffffffff


	//   ....[4]....
        /*005c*/ 	.word	0xffffffff


	//   ....[5]....
        /*0060*/ 	.word	0xffffffff


	//   ....[6]....
        /*0064*/ 	.word	0xffffffff


	//   ....[7]....
        /*0068*/ 	.word	0xffffffff


	//   ....[8]....
        /*006c*/ 	.word	0xffffffff


	//   ....[9]....
        /*0070*/ 	.word	0xffffffff


	//   ....[10]....
        /*0074*/ 	.word	0xffffffff


	//   ....[11]....
        /*0078*/ 	.word	0xffffffff


	//   ....[12]....
        /*007c*/ 	.word	0xffffffff


	//   ....[13]....
        /*0080*/ 	.word	0xffffffff


	//   ....[14]....
        /*0084*/ 	.word	0xffffffff


	//   ....[15]....
        /*0088*/ 	.word	0xffffffff


	//   ....[16]....
        /*008c*/ 	.word	0xffffffff


	//   ....[17]....
        /*0090*/ 	.word	0xffffffff


	//----- nvinfo : EIATTR_COOP_GROUP_INSTR_OFFSETS
	.align		4
.L_32:
        /*0094*/ 	.byte	0x04, 0x28
        /*0096*/ 	.short	(.L_34 - .L_33)


	//   ....[0]....
.L_33:
        /*0098*/ 	.word	0x00000050


	//   ....[1]....
        /*009c*/ 	.word	0x00000080


	//   ....[2]....
        /*00a0*/ 	.word	0x000001b0


	//   ....[3]....
        /*00a4*/ 	.word	0x00000370


	//   ....[4]....
        /*00a8*/ 	.word	0x00000530


	//   ....[5]....
        /*00ac*/ 	.word	0x00000690


	//   ....[6]....
        /*00b0*/ 	.word	0x00001960


	//   ....[7]....
        /*00b4*/ 	.word	0x000019f0


	//   ....[8]....
        /*00b8*/ 	.word	0x00001a40


	//   ....[9]....
        /*00bc*/ 	.word	0x00001b10


	//   ....[10]....
        /*00c0*/ 	.word	0x00006440


	//   ....[11]....
        /*00c4*/ 	.word	0x00006470


	//   ....[12]....
        /*00c8*/ 	.word	0x00007930


	//   ....[13]....
        /*00cc*/ 	.word	0x00007a70


	//   ....[14]....
        /*00d0*/ 	.word	0x0000a850


	//   ....[15]....
        /*00d4*/ 	.word	0x0000a880


	//   ....[16]....
        /*00d8*/ 	.word	0x0000a8d0


	//   ....[17]....
        /*00dc*/ 	.word	0x0000a8e0


	//----- nvinfo : EIATTR_REG_RECONFIG
	.align		4
.L_34:
        /*00e0*/ 	.byte	0x01, 0x54
	.zero		2


	//----- nvinfo : EIATTR_SYSCALL_OFFSETS
	.align		4
        /*00e4*/ 	.byte	0x04, 0x46
        /*00e6*/ 	.short	(.L_36 - .L_35)


	//   ....[0]....
.L_35:
        /*00e8*/ 	.word	0x0000b3c0


	//   ....[1]....
        /*00ec*/ 	.word	0x0000b520


	//----- nvinfo : EIATTR_MBARRIER_INSTR_OFFSETS
	.align		4
.L_36:
        /*00f0*/ 	.byte	0x04, 0x39
        /*00f2*/ 	.short	(.L_38 - .L_37)


	//   ....[0]....
.L_37:
        /*00f4*/ 	.word	0x00000320
        /*00f8*/ 	.word	0x000000ff
        /*00fc*/ 	.word	0x00042050
        /*0100*/ 	.short	0x0100
        /*0102*/ 	.byte	0x0b
	.zero		1


	//   ....[1]....
        /*0104*/ 	.word	0x00000330
        /*0108*/ 	.word	0x000000ff
        /*010c*/ 	.word	0x00042060
        /*0110*/ 	.short	0x0100
        /*0112*/ 	.byte	0x0b
	.zero		1


	//   ....[2]....
        /*0114*/ 	.word	0x00000340
        /*0118*/ 	.word	0x000000ff
        /*011c*/ 	.word	0x00042058
        /*0120*/ 	.short	0x0100
        /*0122*/ 	.byte	0x0b
	.zero		1


	//   ....[3]....
        /*0124*/ 	.word	0x00000350
        /*0128*/ 	.word	0x000000ff
        /*012c*/ 	.word	0x00042068
        /*0130*/ 	.short	0x0100
        /*0132*/ 	.byte	0x0b
	.zero		1


	//   ....[4]....
        /*0134*/ 	.word	0x00000480
        /*0138*/ 	.word	0x000000ff
        /*013c*/ 	.word	0x00042000
        /*0140*/ 	.short	0x0100
        /*0142*/ 	.byte	0x0b
	.zero		1


	//   ....[5]....
        /*0144*/ 	.word	0x00000490
        /*0148*/ 	.word	0x000000ff
        /*014c*/ 	.word	0x00042028
        /*0150*/ 	.short	0x0100
        /*0152*/ 	.byte	0x0b
	.zero		1


	//   ....[6]....
        /*0154*/ 	.word	0x000004a0
        /*0158*/ 	.word	0x000000ff
        /*015c*/ 	.word	0x00042008
        /*0160*/ 	.short	0x0100
        /*0162*/ 	.byte	0x0b
	.zero		1


	//   ....[7]....
        /*0164*/ 	.word	0x000004b0
        /*0168*/ 	.word	0x000000ff
        /*016c*/ 	.word	0x00042030
        /*0170*/ 	.short	0x0100
        /*0172*/ 	.byte	0x0b
	.zero		1


	//   ....[8]....
        /*0174*/ 	.word	0x000004c0
        /*0178*/ 	.word	0x000000ff
        /*017c*/ 	.word	0x00042010
        /*0180*/ 	.short	0x0100
        /*0182*/ 	.byte	0x0b
	.zero		1


	//   ....[9]....
        /*0184*/ 	.word	0x000004d0
        /*0188*/ 	.word	0x000000ff
        /*018c*/ 	.word	0x00042038
        /*0190*/ 	.short	0x0100
        /*0192*/ 	.byte	0x0b
	.zero		1


	//   ....[10]....
        /*0194*/ 	.word	0x000004e0
        /*0198*/ 	.word	0x000000ff
        /*019c*/ 	.word	0x00042018
        /*01a0*/ 	.short	0x0100
        /*01a2*/ 	.byte	0x0b
	.zero		1


	//   ....[11]....
        /*01a4*/ 	.word	0x000004f0
        /*01a8*/ 	.word	0x000000ff
        /*01ac*/ 	.word	0x00042040
        /*01b0*/ 	.short	0x0100
        /*01b2*/ 	.byte	0x0b
	.zero		1


	//   ....[12]....
        /*01b4*/ 	.word	0x00000500
        /*01b8*/ 	.word	0x000000ff
        /*01bc*/ 	.word	0x00042020
        /*01c0*/ 	.short	0x0100
        /*01c2*/ 	.byte	0x0b
	.zero		1


	//   ....[13]....
        /*01c4*/ 	.word	0x00000510
        /*01c8*/ 	.word	0x000000ff
        /*01cc*/ 	.word	0x00042048
        /*01d0*/ 	.short	0x0100
        /*01d2*/ 	.byte	0x0b
	.zero		1


	//   ....[14]....
        /*01d4*/ 	.word	0x00000640
        /*01d8*/ 	.word	0x000000ff
        /*01dc*/ 	.word	0x00042070
        /*01e0*/ 	.short	0x0100
        /*01e2*/ 	.byte	0x0b
	.zero		1


	//   ....[15]....
        /*01e4*/ 	.word	0x00000650
        /*01e8*/ 	.word	0x000000ff
        /*01ec*/ 	.word	0x00042080
        /*01f0*/ 	.short	0x0100
        /*01f2*/ 	.byte	0x0b
	.zero		1


	//   ....[16]....
        /*01f4*/ 	.word	0x00000660
        /*01f8*/ 	.word	0x000000ff
        /*01fc*/ 	.word	0x00042078
        /*0200*/ 	.short	0x0100
        /*0202*/ 	.byte	0x0b
	.zero		1


	//   ....[17]....
        /*0204*/ 	.word	0x00000670
        /*0208*/ 	.word	0x000000ff
        /*020c*/ 	.word	0x00042088
        /*0210*/ 	.short	0x0100
        /*0212*/ 	.byte	0x0b
	.zero		1


	//   ....[18]....
        /*0214*/ 	.word	0x000007b0
        /*0218*/ 	.word	0x000000ff
        /*021c*/ 	.word	0x00042090
        /*0220*/ 	.short	0x0100
        /*0222*/ 	.byte	0x08
	.zero		1


	//   ....[19]....
        /*0224*/ 	.word	0x000007c0
        /*0228*/ 	.word	0x000000ff
        /*022c*/ 	.word	0x00042098
        /*0230*/ 	.short	0x0100
        /*0232*/ 	.byte	0x08
	.zero		1


	//   ....[20]....
        /*0234*/ 	.word	0x000007d0
        /*0238*/ 	.word	0x000000ff
        /*023c*/ 	.word	0x000420a0
        /*0240*/ 	.short	0x0100
        /*0242*/ 	.byte	0x08
	.zero		1


	//   ....[21]....
        /*0244*/ 	.word	0x000007e0
        /*0248*/ 	.word	0x000000ff
        /*024c*/ 	.word	0x000420a8
        /*0250*/ 	.short	0x0100
        /*0252*/ 	.byte	0x08
	.zero		1


	//   ....[22]....
        /*0254*/ 	.word	0x000008e0
        /*0258*/ 	.word	0x000000ff
        /*025c*/ 	.word	0x000420c0
        /*0260*/ 	.short	0x0100
        /*0262*/ 	.byte	0x0b
	.zero		1


	//   ....[23]....
        /*0264*/ 	.word	0x000008f0
        /*0268*/ 	.word	0x000000ff
        /*026c*/ 	.word	0x000420d8
        /*0270*/ 	.short	0x0100
        /*0272*/ 	.byte	0x0b
	.zero		1


	//   ....[24]....
        /*0274*/ 	.word	0x00000900
        /*0278*/ 	.word	0x000000ff
        /*027c*/ 	.word	0x000420c8
        /*0280*/ 	.short	0x0100
        /*0282*/ 	.byte	0x0b
	.zero		1


	//   ....[25]....
        /*0284*/ 	.word	0x00000910
        /*0288*/ 	.word	0x000000ff
        /*028c*/ 	.word	0x000420e0
        /*0290*/ 	.short	0x0100
        /*0292*/ 	.byte	0x0b
	.zero		1


	//   ....[26]....
        /*0294*/ 	.word	0x00000920
        /*0298*/ 	.word	0x000000ff
        /*029c*/ 	.word	0x000420d0
        /*02a0*/ 	.short	0x0100
        /*02a2*/ 	.byte	0x0b
	.zero		1


	//   ....[27]....
        /*02a4*/ 	.word	0x00000930
        /*02a8*/ 	.word	0x000000ff
        /*02ac*/ 	.word	0x000420e8
        /*02b0*/ 	.short	0x0100
        /*02b2*/ 	.byte	0x0b
	.zero		1


	//   ....[28]....
        /*02b4*/ 	.word	0x00000d30
        /*02b8*/ 	.word	0x000000ff
        /*02bc*/ 	.word	0x00042050
        /*02c0*/ 	.short	0x010a
        /*02c2*/ 	.byte	0x07
	.zero		1


	//   ....[29]....
        /*02c4*/ 	.word	0x00000da0
        /*02c8*/ 	.word	0x000000ff
        /*02cc*/ 	.word	0x00042000
        /*02d0*/ 	.short	0x010a
        /*02d2*/ 	.byte	0x24
	.zero		1


	//   ....[30]....
        /*02d4*/ 	.word	0x00000e10
        /*02d8*/ 	.word	0x000000ff
        /*02dc*/ 	.word	0x00000000
        /*02e0*/ 	.short	0x010a
        /*02e2*/ 	.byte	0x0a
	.zero		1


	//   ....[31]....
        /*02e4*/ 	.word	0x000052e0
        /*02e8*/ 	.word	0x00000004
        /*02ec*/ 	.word	0x00000000
        /*02f0*/ 	.short	0x0101
        /*02f2*/ 	.byte	0x20
	.zero		1


	//   ....[32]....
        /*02f4*/ 	.word	0x00005690
        /*02f8*/ 	.word	0x000000ff
        /*02fc*/ 	.word	0x00042008
        /*0300*/ 	.short	0x010a
        /*0302*/ 	.byte	0x24
	.zero		1


	//   ....[33]....
        /*0304*/ 	.word	0x00005c30
        /*0308*/ 	.word	0x000000ff
        /*030c*/ 	.word	0x00000000
        /*0310*/ 	.short	0x0101
        /*0312*/ 	.byte	0x07
	.zero		1


	//   ....[34]....
        /*0314*/ 	.word	0x00005d80
        /*0318*/ 	.word	0x000000ff
        /*031c*/ 	.word	0x00042000
        /*0320*/ 	.short	0x010a
        /*0322*/ 	.byte	0x0a
	.zero		1


	//   ....[35]....
        /*0324*/ 	.word	0x00009af0
        /*0328*/ 	.word	0x000000ff
        /*032c*/ 	.word	0x00042000
        /*0330*/ 	.short	0x010a
        /*0332*/ 	.byte	0x0a
	.zero		1


	//   ....[36]....
        /*0334*/ 	.word	0x0000a120
        /*0338*/ 	.word	0x000000ff
        /*033c*/ 	.word	0x00042000
        /*0340*/ 	.short	0x010a
        /*0342*/ 	.byte	0x0a
	.zero		1


	//   ....[37]....
        /*0344*/ 	.word	0x0000a6a0
        /*0348*/ 	.word	0x000000ff
        /*034c*/ 	.word	0x00000000
        /*0350*/ 	.short	0x0101
        /*0352*/ 	.byte	0x0a
	.zero		1


	//   ....[38]....
        /*0354*/ 	.word	0x0000a750
        /*0358*/ 	.word	0x000000ff
        /*035c*/ 	.word	0x00000000
        /*0360*/ 	.short	0x0101
        /*0362*/ 	.byte	0x04
	.zero		1


	//   ....[39]....
        /*0364*/ 	.word	0x0000ae70
        /*0368*/ 	.word	0x000000ff
        /*036c*/ 	.word	0x00042098
        /*0370*/ 	.short	0x010a
        /*0372*/ 	.byte	0x04
	.zero		1


	//   ....[40]....
        /*0374*/ 	.word	0x0000c000
        /*0378*/ 	.word	0x00000000
        /*037c*/ 	.word	0x00042090
        /*0380*/ 	.short	0x0101
        /*0382*/ 	.byte	0x24
	.zero		1


	//   ....[41]....
        /*0384*/ 	.word	0x0000c150
        /*0388*/ 	.word	0x00000003
        /*038c*/ 	.word	0x00042060
        /*0390*/ 	.short	0x010a
        /*0392*/ 	.byte	0x3f
	.zero		1


	//   ....[42]....
        /*0394*/ 	.word	0x0000c470
        /*0398*/ 	.word	0x00000005
        /*039c*/ 	.word	0x00042028
        /*03a0*/ 	.short	0x010a
        /*03a2*/ 	.byte	0x3f
	.zero		1


	//   ....[43]....
        /*03a4*/ 	.word	0x0000c790
        /*03a8*/ 	.word	0x00000004
        /*03ac*/ 	.word	0x00042060
        /*03b0*/ 	.short	0x010a
        /*03b2*/ 	.byte	0x3f
	.zero		1


	//   ....[44]....
        /*03b4*/ 	.word	0x0000cae0
        /*03b8*/ 	.word	0x00000003
        /*03bc*/ 	.word	0x00042028
        /*03c0*/ 	.short	0x010a
        /*03c2*/ 	.byte	0x3f
	.zero		1


	//   ....[45]....
        /*03c4*/ 	.word	0x0000cef0
        /*03c8*/ 	.word	0x00000006
        /*03cc*/ 	.word	0x00042028
        /*03d0*/ 	.short	0x010a
        /*03d2*/ 	.byte	0x3f
	.zero		1


	//   ....[46]....
        /*03d4*/ 	.word	0x0000d240
        /*03d8*/ 	.word	0x00000006
        /*03dc*/ 	.word	0x00042028
        /*03e0*/ 	.short	0x010a
        /*03e2*/ 	.byte	0x3f
	.zero		1


	//   ....[47]....
        /*03e4*/ 	.word	0x0000d580
        /*03e8*/ 	.word	0x00000003
        /*03ec*/ 	.word	0x00042050
        /*03f0*/ 	.short	0x010a
        /*03f2*/ 	.byte	0x3f
	.zero		1


	//   ....[48]....
        /*03f4*/ 	.word	0x0000d5e0
        /*03f8*/ 	.word	0x00000000
        /*03fc*/ 	.word	0x00042000
        /*0400*/ 	.short	0x010a
        /*0402*/ 	.byte	0x3f
	.zero		1


	//   ....[49]....
        /*0404*/ 	.word	0x0000d640
        /*0408*/ 	.word	0x00000003
        /*040c*/ 	.word	0x00000000
        /*0410*/ 	.short	0x010a
        /*0412*/ 	.byte	0x3f
	.zero		1


	//   ....[50]....
        /*0414*/ 	.word	0x0000d6a0
        /*0418*/ 	.word	0x00000006
        /*041c*/ 	.word	0x00042008
        /*0420*/ 	.short	0x010a
        /*0422*/ 	.byte	0x3f
	.zero		1


	//   ....[51]....
        /*0424*/ 	.word	0x0000d700
        /*0428*/ 	.word	0x0000000b
        /*042c*/ 	.word	0x00042000
        /*0430*/ 	.short	0x010a
        /*0432*/ 	.byte	0x3f
	.zero		1


	//   ....[52]....
        /*0434*/ 	.word	0x0000d760
        /*0438*/ 	.word	0x0000000a
        /*043c*/ 	.word	0x00042000
        /*0440*/ 	.short	0x010a
        /*0442*/ 	.byte	0x3f
	.zero		1


	//   ....[53]....
        /*0444*/ 	.word	0x0000d7c0
        /*0448*/ 	.word	0x00000003
        /*044c*/ 	.word	0x00042098
        /*0450*/ 	.short	0x010a
        /*0452*/ 	.byte	0x3f
	.zero		1


	//   ....[54]....
        /*0454*/ 	.word	0x0000d810
        /*0458*/ 	.word	0x00000003
        /*045c*/ 	.word	0x00042060
        /*0460*/ 	.short	0x010a
        /*0462*/ 	.byte	0x3f
	.zero		1


	//   ....[55]....
        /*0464*/ 	.word	0x0000d860
        /*0468*/ 	.word	0x00000005
        /*046c*/ 	.word	0x00042028
        /*0470*/ 	.short	0x010a
        /*0472*/ 	.byte	0x3f
	.zero		1


	//   ....[56]....
        /*0474*/ 	.word	0x0000d8b0
        /*0478*/ 	.word	0x00000004
        /*047c*/ 	.word	0x00042060
        /*0480*/ 	.short	0x010a
        /*0482*/ 	.byte	0x3f
	.zero		1


	//   ....[57]....
        /*0484*/ 	.word	0x0000d900
        /*0488*/ 	.word	0x00000003
        /*048c*/ 	.word	0x00042028
        /*0490*/ 	.short	0x010a
        /*0492*/ 	.byte	0x3f
	.zero		1


	//   ....[58]....
        /*0494*/ 	.word	0x0000d950
        /*0498*/ 	.word	0x00000006
        /*049c*/ 	.word	0x00042028
        /*04a0*/ 	.short	0x010a
        /*04a2*/ 	.byte	0x3f
	.zero		1


	//   ....[59]....
        /*04a4*/ 	.word	0x0000d9a0
        /*04a8*/ 	.word	0x00000006
        /*04ac*/ 	.word	0x00042028
        /*04b0*/ 	.short	0x010a
        /*04b2*/ 	.byte	0x3f
	.zero		1


	//----- nvinfo : EIATTR_NUM_MBARRIERS
	.align		4
.L_38:
        /*04b4*/ 	.byte	0x03, 0x38
        /*04b6*/ 	.short	0x001c


	//----- nvinfo : EIATTR_EXIT_INSTR_OFFSETS
	.align		4
        /*04b8*/ 	.byte	0x04, 0x1c
        /*04ba*/ 	.short	(.L_40 - .L_39)


	//   ....[0]....
.L_39:
        /*04bc*/ 	.word	0x000009d0


	//   ....[1]....
        /*04c0*/ 	.word	0x0000c010


	//   ....[2]....
        /*04c4*/ 	.word	0x0000c050


	//   ....[3]....
        /*04c8*/ 	.word	0x0000cdc0


	//   ....[4]....
        /*04cc*/ 	.word	0x0000d560


	//----- nvinfo : EIATTR_MAX_THREADS
	.align		4
.L_40:
        /*04d0*/ 	.byte	0x04, 0x05
        /*04d2*/ 	.short	(.L_42 - .L_41)
.L_41:
        /*04d4*/ 	.word	0x00000180
        /*04d8*/ 	.word	0x00000001
        /*04dc*/ 	.word	0x00000001


	//----- nvinfo : EIATTR_CRS_STACK_SIZE
	.align		4
.L_42:
        /*04e0*/ 	.byte	0x04, 0x1e
        /*04e2*/ 	.short	(.L_44 - .L_43)
.L_43:
        /*04e4*/ 	.word	0x00000000


	//----- nvinfo : EIATTR_CBANK_PARAM_SIZE
	.align		4
.L_44:
        /*04e8*/ 	.byte	0x03, 0x19
        /*04ea*/ 	.short	0x0870


	//----- nvinfo : EIATTR_PARAM_CBANK
	.align		4
        /*04ec*/ 	.byte	0x04, 0x0a
        /*04ee*/ 	.short	(.L_46 - .L_45)
	.align		4
.L_45:
        /*04f0*/ 	.word	index@(.nv.constant0._ZN7cutlass13device_kernelINS_4fmha6kernel28FmhaKernelTmaWarpSpecializedINS1_10collective30FmhaMainloopTmaWarpSpecializedINS_6half_tEffN4cute5tupleIJNS7_1CILi128EEENS9_ILi256EEENS9_ILi96EEEEEENS8_IJiNS9_ILi1EEENS8_IJiiEEEEEESG_SG_NS4_13DefaultFusionEJEEENS4_15FmhaFwdEpilogueIS6_fNS8_IJNS9_ILi64EEESC_SB_EEEEENS2_23IndividualTileSchedulerEJEEEEEvNT_6ParamsE)
        /*04f4*/ 	.short	0x0210
        /*04f6*/ 	.short	0x0870


	//----- nvinfo : EIATTR_SW_WAR
	.align		4
.L_46:
        /*04f8*/ 	.byte	0x04, 0x36
        /*04fa*/ 	.short	(.L_48 - .L_47)
.L_47:
        /*04fc*/ 	.word	0x00000008
.L_48:


//--------------------- .nv.callgraph             --------------------------
	.section	.nv.callgraph,"",@"SHT_CUDA_CALLGRAPH"
	.align	4
	.sectionentsize	8
	.align		4
        /*0000*/ 	.word	0x00000000
	.align		4
        /*0004*/ 	.word	0xffffffff
	.align		4
        /*0008*/ 	.word	index@(_ZN7cutlass13device_kernelINS_4fmha6kernel28FmhaKernelTmaWarpSpecializedINS1_10collective30FmhaMainloopTmaWarpSpecializedINS_6half_tEffN4cute5tupleIJNS7_1CILi128EEENS9_ILi256EEENS9_ILi96EEEEEENS8_IJiNS9_ILi1EEENS8_IJiiEEEEEESG_SG_NS4_13DefaultFusionEJEEENS4_15FmhaFwdEpilogueIS6_fNS8_IJNS9_ILi64EEESC_SB_EEEEENS2_23IndividualTileSchedulerEJEEEEEvNT_6ParamsE)
	.align		4
        /*000c*/ 	.word	index@(__assertfail)
	.align		4
        /*0010*/ 	.word	0x00000000
	.align		4
        /*0014*/ 	.word	0xfffffffe
	.align		4
        /*0018*/ 	.word	0x00000000
	.align		4
        /*001c*/ 	.word	0xfffffffd
	.align		4
        /*0020*/ 	.word	0x00000000
	.align		4
        /*0024*/ 	.word	0xfffffffc


//--------------------- .nv.constant4             --------------------------
	.section	.nv.constant4,"a",@progbits
	.align	8
	.align		8
.nv.constant4:
        /*0000*/ 	.dword	__assertfail
	.align		8
        /*0008*/ 	.dword	__unnamed_1
	.align		8
        /*0010*/ 	.dword	__unnamed_2
	.align		8
        /*0018*/ 	.dword	_ZN39_INTERNAL_1b048480_4_k_cu_89dd7011_26184cuda3std3__45__cpo5beginE
	.align		8
        /*0020*/ 	.dword	_ZN39_INTERNAL_1b048480_4_k_cu_89dd7011_26184cuda3std3__45__cpo3endE
	.align		8
        /*0028*/ 	.dword	_ZN39_INTERNAL_1b048480_4_k_cu_89dd7011_26184cuda3std3__45__cpo6cbeginE
	.align		8
        /*0030*/ 	.dword	_ZN39_INTERNAL_1b048480_4_k_cu_89dd7011_26184cuda3std3__45__cpo4cendE
	.align		8
        /*0038*/ 	.dword	_ZN39_INTERNAL_1b048480_4_k_cu_89dd7011_26184cuda3std3__441_GLOBAL__N__1b048480_4_k_cu_89dd7011_26186ignoreE
	.align		8
        /*0040*/ 	.dword	_ZN39_INTERNAL_1b048480_4_k_cu_89dd7011_26184cuda3std3__419piecewise_constructE
	.align		8
        /*0048*/ 	.dword	_ZN39_INTERNAL_1b048480_4_k_cu_89dd7011_26184cuda3std3__48in_placeE
	.align		8
        /*0050*/ 	.dword	_ZN39_INTERNAL_1b048480_4_k_cu_89dd7011_26184cuda3std6ranges3__45__cpo4swapE
	.align		8
        /*0058*/ 	.dword	_ZN39_INTERNAL_1b048480_4_k_cu_89dd7011_26184cuda3std6ranges3__45__cpo9iter_moveE
	.align		8
        /*0060*/ 	.dword	_ZN39_INTERNAL_1b048480_4_k_cu_89dd7011_26184cute7productE
	.align		8
        /*0068*/ 	.dword	_ZN39_INTERNAL_1b048480_4_k_cu_89dd7011_26184cute1_E
	.align		8
        /*0070*/ 	.dword	$str$24
	.align		8
        /*0078*/ 	.dword	$str$25


//--------------------- .text._ZN7cutlass13device_kernelINS_4fmha6kernel28FmhaKernelTmaWarpSpecializedINS1_10collective30FmhaMainloopTmaWarpSpecializedINS_6half_tEffN4cute5tupleIJNS7_1CILi128EEENS9_ILi256EEENS9_ILi96EEEEEENS8_IJiNS9_ILi1EEENS8_IJiiEEEEEESG_SG_NS4_13DefaultFusionEJEEENS4_15FmhaFwdEpilogueIS6_fNS8_IJNS9_ILi64EEESC_SB_EEEEENS2_23IndividualTileSchedulerEJEEEEEvNT_6ParamsE --------------------------
	.section	.text._ZN7cutlass13device_kernelINS_4fmha6kernel28FmhaKernelTmaWarpSpecializedINS1_10collective30FmhaMainloopTmaWarpSpecializedINS_6half_tEffN4cute5tupleIJNS7_1CILi128EEENS9_ILi256EEENS9_ILi96EEEEEENS8_IJiNS9_ILi1EEENS8_IJiiEEEEEESG_SG_NS4_13DefaultFusionEJEEENS4_15FmhaFwdEpilogueIS6_fNS8_IJNS9_ILi64EEESC_SB_EEEEENS2_23IndividualTileSchedulerEJEEEEEvNT_6ParamsE,"ax",@progbits
	.align	128
.text._ZN7cutlass13device_kernelINS_4fmha6kernel28FmhaKernelTmaWarpSpecializedINS1_10collective30FmhaMainloopTmaWarpSpecializedINS_6half_tEffN4cute5tupleIJNS7_1CILi128EEENS9_ILi256EEENS9_ILi96EEEEEENS8_IJiNS9_ILi1EEENS8_IJiiEEEEEESG_SG_NS4_13DefaultFusionEJEEENS4_15FmhaFwdEpilogueIS6_fNS8_IJNS9_ILi64EEESC_SB_EEEEENS2_23IndividualTileSchedulerEJEEEEEvNT_6ParamsE:
        .type           _ZN7cutlass13device_kernelINS_4fmha6kernel28FmhaKernelTmaWarpSpecializedINS1_10collective30FmhaMainloopTmaWarpSpecializedINS_6half_tEffN4cute5tupleIJNS7_1CILi128EEENS9_ILi256EEENS9_ILi96EEEEEENS8_IJiNS9_ILi1EEENS8_IJiiEEEEEESG_SG_NS4_13DefaultFusionEJEEENS4_15FmhaFwdEpilogueIS6_fNS8_IJNS9_ILi64EEESC_SB_EEEEENS2_23IndividualTileSchedulerEJEEEEEvNT_6ParamsE,@function
        .size           _ZN7cutlass13device_kernelINS_4fmha6kernel28FmhaKernelTmaWarpSpecializedINS1_10collective30FmhaMainloopTmaWarpSpecializedINS_6half_tEffN4cute5tupleIJNS7_1CILi128EEENS9_ILi256EEENS9_ILi96EEEEEENS8_IJiNS9_ILi1EEENS8_IJiiEEEEEESG_SG_NS4_13DefaultFusionEJEEENS4_15FmhaFwdEpilogueIS6_fNS8_IJNS9_ILi64EEESC_SB_EEEEENS2_23IndividualTileSchedulerEJEEEEEvNT_6ParamsE,(.L_x_108 - _ZN7cutlass13device_kernelINS_4fmha6kernel28FmhaKernelTmaWarpSpecializedINS1_10collective30FmhaMainloopTmaWarpSpecializedINS_6half_tEffN4cute5tupleIJNS7_1CILi128EEENS9_ILi256EEENS9_ILi96EEEEEENS8_IJiNS9_ILi1EEENS8_IJiiEEEEEESG_SG_NS4_13DefaultFusionEJEEENS4_15FmhaFwdEpilogueIS6_fNS8_IJNS9_ILi64EEESC_SB_EEEEENS2_23IndividualTileSchedulerEJEEEEEvNT_6ParamsE)
        .other          _ZN7cutlass13device_kernelINS_4fmha6kernel28FmhaKernelTmaWarpSpecializedINS1_10collective30FmhaMainloopTmaWarpSpecializedINS_6half_tEffN4cute5tupleIJNS7_1CILi128EEENS9_ILi256EEENS9_ILi96EEEEEENS8_IJiNS9_ILi1EEENS8_IJiiEEEEEESG_SG_NS4_13DefaultFusionEJEEENS4_15FmhaFwdEpilogueIS6_fNS8_IJNS9_ILi64EEESC_SB_EEEEENS2_23IndividualTileSchedulerEJEEEEEvNT_6ParamsE,@"STO_CUDA_ENTRY STV_DEFAULT"
_ZN7cutlass13device_kernelINS_4fmha6kernel28FmhaKernelTmaWarpSpecializedINS1_10collective30FmhaMainloopTmaWarpSpecializedINS_6half_tEffN4cute5tupleIJNS7_1CILi128EEENS9_ILi256EEENS9_ILi96EEEEEENS8_IJiNS9_ILi1EEENS8_IJiiEEEEEESG_SG_NS4_13DefaultFusionEJEEENS4_15FmhaFwdEpilogueIS6_fNS8_IJNS9_ILi64EEESC_SB_EEEEENS2_23IndividualTileSchedulerEJEEEEEvNT_6ParamsE:
[----:B------:R-:W1:Y:S01]  /*0000*/  LDC R1, c[0x0][0x28] ;  /* 0x00000a00ff017b82 */ /* 0x000e620000000800 */
[----:B------:R-:W2:Y:S01]  /*0010*/  S2R R6, SR_TID.X ;  /* 0x0000000000067919 */ /* 0x000ea20000002100 */
[----:B------:R-:W-:Y:S01]  /*0020*/  ELECT P1, URZ, PT ;  /* 0x00000000003f782f */ /* 0x000fe20003820000 */
[----:B------:R-:W-:Y:S01]  /*0030*/  BSSY B0, `(.L_x_0) ;  /* 0x0000017000007945 */ /* 0x000fe20003800000 */
[----:B--2---:R-:W-:-:S05]  /*0040*/  SHF.R.U32.HI R0, RZ, 0x5, R6 ;  /* 0x00000005ff007819 */ /* 0x004fca0000011606 */
[----:B------:R-:W2:Y:S02]  /*0050*/  SHFL.IDX PT, R2, R0, RZ, 0x1f ;  /* 0x00001fff00027589 */ /* 0x000ea400000e0000 */
[----:B--2---:R-:W-:Y:S02]  /*0060*/  R2UR UR4, R2 ;  /* 0x00000000020472ca */ /* 0x004fe400000e0000 */
[----:B------:R-:W-:-:S06]  /*0070*/  SHF.R.U32.HI R2, RZ, 0x7, R6 ;  /* 0x00000007ff027819 */ /* 0x000fcc0000011606 */
[----:B------:R-:W2:Y:S05]  /*0080*/  SHFL.IDX PT, R2, R2, RZ, 0x1f ;  /* 0x00001fff02027589 */ /* 0x000eaa00000e0000 */
[----:B------:R-:W-:Y:S02]  /*0090*/  USHF.R.S32.HI UR5, URZ, 0x1f, UR4 ;  /* 0x0000001f3f057899 */ /* 0x000fe40008011404 */
[----:B------:R-:W-:Y:S02]  /*00a0*/  ISETP.NE.OR P0, PT, RZ, UR4, !P1 ;  /* 0x00000004ff007c0c */ /* 0x000fe4000cf05670 */
[----:B------:R-:W-:-:S04]  /*00b0*/  ULEA.HI UR5, UR5, UR4, URZ, 0x2 ;  /* 0x0000000405057291 */ /* 0x000fc8000f8f103f */
[----:B------:R-:W-:-:S04]  /*00c0*/  ULOP3.LUT UR5, UR5, 0xfffffffc, URZ, 0xc0, !UPT ;  /* 0xfffffffc05057892 */ /* 0x000fc8000f8ec03f */
[----:B------:R-:W-:-:S03]  /*00d0*/  UIADD3 UR5, UR4, -UR5, URZ ;  /* 0x8000000504057290 */ /* 0x000fc6000fffe03f */
[----:B-1----:R-:W-:Y:S09]  /*00e0*/  @P0 BRA `(.L_x_1) ;  /* 0x00000000002c0947 */ /* 0x002ff20003800000 */
[----:B------:R-:W-:Y:S02]  /*00f0*/  ULDC.64 UR6, c[0x0][0x198] ;  /* 0x0000660000067ab9 */ /* 0x000fe40000000a00 */
[----:B------:R-:W-:Y:S02]  /*0100*/  UIADD3 UR8, UP0, UR6, 0xf0, URZ ;  /* 0x000000f006087890 */ /* 0x000fe4000ff1e03f */
[----:B------:R-:W-:Y:S02]  /*0110*/  UIADD3 UR10, UP1, UR6, 0x1f0, URZ ;  /* 0x000001f0060a7890 */ /* 0x000fe4000ff3e03f */
[----:B------:R-:W-:Y:S02]  /*0120*/  UIADD3 UR6, UP2, UR6, 0x2f0, URZ ;  /* 0x000002f006067890 */ /* 0x000fe4000ff5e03f */
[----:B------:R-:W-:Y:S02]  /*0130*/  UIADD3.X UR9, URZ, UR7, URZ, UP0, !UPT ;  /* 0x000000073f097290 */ /* 0x000fe400087fe43f */
[----:B------:R-:W-:-:S02]  /*0140*/  UIADD3.X UR11, URZ, UR7, URZ, UP1, !UPT ;  /* 0x000000073f0b7290 */ /* 0x000fc40008ffe43f */
[----:B------:R-:W-:-:S05]  /*0150*/  UIADD3.X UR7, URZ, UR7, URZ, UP2, !UPT ;  /* 0x000000073f077290 */ /* 0x000fca00097fe43f */
[----:B------:R1:W-:Y:S02]  /*0160*/  UTMACCTL.PF [UR8] ;  /* 0x00000000080079b9 */ /* 0x0003e40008040000 */
[----:B------:R1:W-:Y:S02]  /*0170*/  UTMACCTL.PF [UR10] ;  /* 0x000000000a0079b9 */ /* 0x0003e40008040000 */
[----:B------:R1:W-:Y:S02]  /*0180*/  UTMACCTL.PF [UR6] ;  /* 0x00000000060079b9 */ /* 0x0003e40008040000 */
[----:B-1----:R-:W-:Y:S01]  /*0190*/  NOP ;  /* 0x0000000000007918 */ /* 0x002fe20000000000 */
.L_x_1:
[----:B------:R-:W-:Y:S05]  /*01a0*/  BSYNC B0 ;  /* 0x0000000000007941 */ /* 0x000fea0003800000 */
.L_x_0:
[----:B------:R-:W1:Y:S01]  /*01b0*/  SHFL.IDX PT, R3, R0, RZ, 0x1f ;  /* 0x00001fff00037589 */ /* 0x000e6200000e0000 */
[----:B--2---:R-:W-:Y:S01]  /*01c0*/  R2UR UR37, R2 ;  /* 0x00000000022572ca */ /* 0x004fe200000e0000 */
[----:B------:R-:W-:-:S12]  /*01d0*/  UISETP.NE.AND UP0, UPT, UR5, 0x1, UPT ;  /* 0x000000010500788c */ /* 0x000fd8000bf05270 */
[----:B------:R-:W-:Y:S02]  /*01e0*/  UIADD3 UR10, UR37, -0x1, URZ ;  /* 0xffffffff250a7890 */ /* 0x000fe4000fffe03f */
[----:B------:R-:W-:Y:S02]  /*01f0*/  UISETP.EQ.AND UP0, UPT, UR37, URZ, !UP0 ;  /* 0x0000003f2500728c */ /* 0x000fe4000c702270 */
[----:B------:R-:W-:Y:S02]  /*0200*/  UISETP.GE.U32.AND UP1, UPT, UR10, 0x4, UPT ;  /* 0x000000040a00788c */ /* 0x000fe4000bf26070 */
[----:B------:R-:W-:Y:S01]  /*0210*/  USEL UR4, URZ, 0x1, !UP0 ;  /* 0x000000013f047887 */ /* 0x000fe2000c000000 */
[----:B-1----:R-:W-:-:S03]  /*0220*/  ISETP.NE.AND P0, PT, R3, RZ, PT ;  /* 0x000000ff0300720c */ /* 0x002fc60003f05270 */
[----:B------:R-:W-:-:S10]  /*0230*/  USEL UR4, UR4, 0x2, UP1 ;  /* 0x0000000204047887 */ /* 0x000fd40008800000 */
[----:B------:R-:W-:Y:S05]  /*0240*/  @P0 BRA `(.L_x_2) ;  /* 0x0000000000480947 */ /* 0x000fea0003800000 */
[----:B------:R-:W1:Y:S01]  /*0250*/  S2UR UR11, SR_CgaCtaId ;  /* 0x00000000000b79c3 */ /* 0x000e620000008800 */
[----:B------:R-:W-:Y:S01]  /*0260*/  UMOV UR6, 0x400 ;  /* 0x0000040000067882 */ /* 0x000fe20000000000 */
[----:B------:R-:W-:Y:S01]  /*0270*/  UMOV UR7, 0x1 ;  /* 0x0000000100077882 */ /* 0x000fe20000000000 */
[----:B------:R-:W-:Y:S01]  /*0280*/  UMOV UR8, 0x80 ;  /* 0x0000008000087882 */ /* 0x000fe20000000000 */
[----:B------:R-:W-:Y:S01]  /*0290*/  ELECT P0, URZ, PT ;  /* 0x00000000003f782f */ /* 0x000fe20003800000 */
[----:B------:R-:W-:-:S04]  /*02a0*/  UIADD3 UR8, -UR8, 0x100000, URZ ;  /* 0x0010000008087890 */ /* 0x000fc8000fffe13f */
[----:B------:R-:W-:Y:S02]  /*02b0*/  USHF.L.U32 UR9, UR8, 0xb, URZ ;  /* 0x0000000b08097899 */ /* 0x000fe4000800063f */
[----:B------:R-:W-:Y:S02]  /*02c0*/  USHF.L.U32 UR8, UR8, 0x1, URZ ;  /* 0x0000000108087899 */ /* 0x000fe4000800063f */
[----:B-1----:R-:W-:Y:S02]  /*02d0*/  ULEA UR11, UR11, UR6, 0x18 ;  /* 0x000000060b0b7291 */ /* 0x002fe4000f8ec03f */
[----:B------:R-:W-:-:S04]  /*02e0*/  UIADD3 UR6, -UR7, 0x100000, URZ ;  /* 0x0010000007067890 */ /* 0x000fc8000fffe13f */
[----:B------:R-:W-:Y:S02]  /*02f0*/  USHF.L.U32 UR7, UR6, 0xb, URZ ;  /* 0x0000000b06077899 */ /* 0x000fe4000800063f */
[----:B------:R-:W-:Y:S01]  /*0300*/  USHF.L.U32 UR6, UR6, 0x1, URZ ;  /* 0x0000000106067899 */ /* 0x000fe2000800063f */
[----:B------:R-:W1:Y:S11]  /*0310*/  FENCE.VIEW.ASYNC.S ;  /* 0x00000000000073c6 */ /* 0x000e760000000000 */
[----:B-1----:R1:W2:Y:S01]  /*0320*/  SYNCS.EXCH.64 URZ, [UR11+0x42050], UR6 ;  /* 0x042050060b3f75b2 */ /* 0x0022a20008000100 */
[----:B------:R1:W3:Y:S01]  /*0330*/  SYNCS.EXCH.64 URZ, [UR11+0x42060], UR8 ;  /* 0x042060080b3f75b2 */ /* 0x0002e20008000100 */
[----:B------:R1:W4:Y:S01]  /*0340*/  SYNCS.EXCH.64 URZ, [UR11+0x42058], UR6 ;  /* 0x042058060b3f75b2 */ /* 0x0003220008000100 */
[----:B------:R1:W1:Y:S01]  /*0350*/  SYNCS.EXCH.64 URZ, [UR11+0x42068], UR8 ;  /* 0x042068080b3f75b2 */ /* 0x0002620008000100 */
[----:B------:R-:W-:Y:S01]  /*0360*/  NOP ;  /* 0x0000000000007918 */ /* 0x000fe20000000000 */
.L_x_2:
[----:B------:R-:W5:Y:S01]  /*0370*/  SHFL.IDX PT, R2, R0, RZ, 0x1f ;  /* 0x00001fff00027589 */ /* 0x000f6200000e0000 */
[----:B------:R-:W-:Y:S01]  /*0380*/  NOP ;  /* 0x0000000000007918 */ /* 0x000fe20000000000 */
[----:B-----5:R-:W-:-:S13]  /*0390*/  ISETP.NE.AND P0, PT, R2, RZ, PT ;  /* 0x000000ff0200720c */ /* 0x020fda0003f05270 */
[----:B------:R-:W-:Y:S05]  /*03a0*/  @P0 BRA `(.L_x_3) ;  /* 0x0000000000600947 */ /* 0x000fea0003800000 */
[----:B-1----:R-:W1:Y:S01]  /*03b0*/  S2UR UR7, SR_CgaCtaId ;  /* 0x00000000000779c3 */ /* 0x002e620000008800 */
[----:B------:R-:W-:Y:S01]  /*03c0*/  UMOV UR6, 0x400 ;  /* 0x0000040000067882 */ /* 0x000fe20000000000 */
[----:B------:R-:W-:Y:S01]  /*03d0*/  UMOV UR8, 0x1 ;  /* 0x0000000100087882 */ /* 0x000fe20000000000 */
[----:B------:R-:W-:Y:S01]  /*03e0*/  UMOV UR12, 0x100 ;  /* 0x00000100000c7882 */ /* 0x000fe20000000000 */
[----:B------:R-:W-:-:S04]  /*03f0*/  UIADD3 UR8, -UR8, 0x100000, URZ ;  /* 0x0010000008087890 */ /* 0x000fc8000fffe13f */
[----:B------:R-:W-:Y:S02]  /*0400*/  USHF.L.U32 UR9, UR8, 0xb, URZ ;  /* 0x0000000b08097899 */ /* 0x000fe4000800063f */
[----:B------:R-:W-:Y:S01]  /*0410*/  USHF.L.U32 UR8, UR8, 0x1, URZ ;  /* 0x0000000108087899 */ /* 0x000fe2000800063f */
[----:B------:R-:W-:Y:S01]  /*0420*/  ELECT P0, URZ, PT ;  /* 0x00000000003f782f */ /* 0x000fe20003800000 */
[----:B-1----:R-:W-:Y:S02]  /*0430*/  ULEA UR11, UR7, UR6, 0x18 ;  /* 0x00000006070b7291 */ /* 0x002fe4000f8ec03f */
[----:B------:R-:W-:-:S04]  /*0440*/  UIADD3 UR6, -UR12, 0x100000, URZ ;  /* 0x001000000c067890 */ /* 0x000fc8000fffe13f */
[----:B------:R-:W-:Y:S02]  /*0450*/  USHF.L.U32 UR7, UR6, 0xb, URZ ;  /* 0x0000000b06077899 */ /* 0x000fe4000800063f */
[----:B------:R-:W-:Y:S01]  /*0460*/  USHF.L.U32 UR6, UR6, 0x1, URZ ;  /* 0x0000000106067899 */ /* 0x000fe2000800063f */
[----:B------:R-:W1:Y:S03]  /*0470*/  FENCE.VIEW.ASYNC.S ;  /* 0x00000000000073c6 */ /* 0x000e660000000000 */
[----:B-1----:R1:W1:Y:S08]  /*0480*/  SYNCS.EXCH.64 URZ, [UR11+0x42000], UR8 ;  /* 0x042000080b3f75b2 */ /* 0x0022700008000100 */
[----:B------:R1:W1:Y:S01]  /*0490*/  SYNCS.EXCH.64 URZ, [UR11+0x42028], UR6 ;  /* 0x042028060b3f75b2 */ /* 0x0002620008000100 */
        /* <DEDUP_REMOVED lines=8> */
[----:B------:R-:W-:Y:S01]  /*0520*/  NOP ;  /* 0x0000000000007918 */ /* 0x000fe20000000000 */
.L_x_3:
        /* <DEDUP_REMOVED lines=21> */
[----:B------:R-:W-:Y:S01]  /*0680*/  NOP ;  /* 0x0000000000007918 */ /* 0x000fe20000000000 */
.L_x_4:
[----:B------:R-:W5:Y:S01]  /*0690*/  SHFL.IDX PT, R2, R0, RZ, 0x1f ;  /* 0x00001fff00027589 */ /* 0x000f6200000e0000 */
[----:B------:R-:W-:Y:S01]  /*06a0*/  ELECT P0, URZ, PT ;  /* 0x00000000003f782f */ /* 0x000fe20003800000 */
[----:B------:R-:W-:Y:S01]  /*06b0*/  NOP ;  /* 0x0000000000007918 */ /* 0x000fe20000000000 */
[----:B-1----:R-:W-:Y:S02]  /*06c0*/  UMOV UR6, 0x80 ;  /* 0x0000008000067882 */ /* 0x002fe40000000000 */
[C---:B-----5:R-:W-:Y:S02]  /*06d0*/  ISETP.NE.OR P0, PT, R2.reuse, RZ, !P0 ;  /* 0x000000ff0200720c */ /* 0x060fe40004705670 */
[----:B------:R-:W-:-:S11]  /*06e0*/  ISETP.NE.AND P2, PT, R2, RZ, PT ;  /* 0x000000ff0200720c */ /* 0x000fd60003f45270 */
[----:B------:R-:W-:Y:S01]  /*06f0*/  VOTEU.ALL UP0, P0 ;  /* 0x00000000003f7886 */ /* 0x000fe20000000000 */
[----:B------:R-:W-:Y:S01]  /*0700*/  VOTEU.ALL UP2, P0 ;  /* 0x00000000003f7886 */ /* 0x000fe20000040000 */
[----:B------:R-:W-:Y:S01]  /*0710*/  VOTEU.ALL UP3, P0 ;  /* 0x00000000003f7886 */ /* 0x000fe20000060000 */
[----:B------:R-:W-:Y:S02]  /*0720*/  VOTEU.ALL UP4, P0 ;  /* 0x00000000003f7886 */ /* 0x000fe40000080000 */
[----:B------:R-:W1:Y:S01]  /*0730*/  @!UP0 S2UR UR9, SR_CgaCtaId ;  /* 0x00000000000989c3 */ /* 0x000e620000008800 */
[----:B------:R-:W-:Y:S01]  /*0740*/  @!UP0 UMOV UR8, 0x400 ;  /* 0x0000040000088882 */ /* 0x000fe20000000000 */
[----:B------:R-:W-:-:S04]  /*0750*/  @!UP0 UIADD3 UR6, -UR6, 0x100000, URZ ;  /* 0x0010000006068890 */ /* 0x000fc8000fffe13f */
[----:B------:R-:W-:Y:S02]  /*0760*/  @!UP0 USHF.L.U32 UR7, UR6, 0xb, URZ ;  /* 0x0000000b06078899 */ /* 0x000fe4000800063f */
[----:B------:R-:W-:Y:S02]  /*0770*/  @!UP0 USHF.L.U32 UR6, UR6, 0x1, URZ ;  /* 0x0000000106068899 */ /* 0x000fe4000800063f */
[----:B-1----:R-:W-:Y:S01]  /*0780*/  @!UP0 ULEA UR8, UR9, UR8, 0x18 ;  /* 0x0000000809088291 */ /* 0x002fe2000f8ec03f */
[----:B------:R-:W-:Y:S01]  /*0790*/  VOTEU.ALL UP0, P0 ;  /* 0x00000000003f7886 */ /* 0x000fe20000000000 */
[----:B------:R-:W1:Y:S10]  /*07a0*/  FENCE.VIEW.ASYNC.S ;  /* 0x00000000000073c6 */ /* 0x000e740000000000 */
[----:B-1----:R1:W1:Y:S01]  /*07b0*/  @!UP0 SYNCS.EXCH.64 URZ, [UR8+0x42090], UR6 ;  /* 0x04209006083f85b2 */ /* 0x0022620008000100 */
[----:B------:R1:W1:Y:S01]  /*07c0*/  @!UP2 SYNCS.EXCH.64 URZ, [UR8+0x42098], UR6 ;  /* 0x04209806083fa5b2 */ /* 0x0002620008000100 */
[----:B------:R1:W1:Y:S01]  /*07d0*/  @!UP3 SYNCS.EXCH.64 URZ, [UR8+0x420a0], UR6 ;  /* 0x0420a006083fb5b2 */ /* 0x0002620008000100 */
[----:B------:R1:W1:Y:S01]  /*07e0*/  @!UP4 SYNCS.EXCH.64 URZ, [UR8+0x420a8], UR6 ;  /* 0x0420a806083fc5b2 */ /* 0x0002620008000100 */
[----:B------:R-:W-:Y:S01]  /*07f0*/  NOP ;  /* 0x0000000000007918 */ /* 0x000fe20000000000 */
[----:B------:R-:W-:Y:S05]  /*0800*/  @P2 BRA `(.L_x_5) ;  /* 0x0000000000502947 */ /* 0x000fea0003800000 */
[----:B-1----:R-:W1:Y:S01]  /*0810*/  S2UR UR7, SR_CgaCtaId ;  /* 0x00000000000779c3 */ /* 0x002e620000008800 */
[----:B------:R-:W-:Y:S01]  /*0820*/  UMOV UR6, 0x400 ;  /* 0x0000040000067882 */ /* 0x000fe20000000000 */
[----:B------:R-:W-:Y:S01]  /*0830*/  UMOV UR8, 0x20 ;  /* 0x0000002000087882 */ /* 0x000fe20000000000 */
[----:B------:R-:W-:Y:S01]  /*0840*/  UMOV UR9, 0x80 ;  /* 0x0000008000097882 */ /* 0x000fe20000000000 */
[----:B------:R-:W-:Y:S01]  /*0850*/  ELECT P0, URZ, PT ;  /* 0x00000000003f782f */ /* 0x000fe20003800000 */
[----:B-1----:R-:W-:Y:S02]  /*0860*/  ULEA UR11, UR7, UR6, 0x18 ;  /* 0x00000006070b7291 */ /* 0x002fe4000f8ec03f */
[----:B------:R-:W-:-:S04]  /*0870*/  UIADD3 UR6, -UR8, 0x100000, URZ ;  /* 0x0010000008067890 */ /* 0x000fc8000fffe13f */
[----:B------:R-:W-:Y:S02]  /*0880*/  USHF.L.U32 UR7, UR6, 0xb, URZ ;  /* 0x0000000b06077899 */ /* 0x000fe4000800063f */
[----:B------:R-:W-:Y:S02]  /*0890*/  USHF.L.U32 UR6, UR6, 0x1, URZ ;  /* 0x0000000106067899 */ /* 0x000fe4000800063f */
        /* <DEDUP_REMOVED lines=10> */
[----:B------:R-:W-:Y:S01]  /*0940*/  NOP ;  /* 0x0000000000007918 */ /* 0x000fe20000000000 */
.L_x_5:
[----:B------:R-:W-:Y:S01]  /*0950*/  ISETP.NE.AND P0, PT, RZ, UR37, PT ;  /* 0x00000025ff007c0c */ /* 0x000fe2000bf05270 */
[----:B------:R-:W-:Y:S01]  /*0960*/  NOP ;  /* 0x0000000000007918 */ /* 0x000fe20000000000 */
[----:B------:R-:W-:Y:S01]  /*0970*/  MOV R0, UR5 ;  /* 0x0000000500007c02 */ /* 0x000fe20008000f00 */
[----:B-1234-:R-:W-:Y:S03]  /*0980*/  BAR.SYNC.DEFER_BLOCKING 0x0 ;  /* 0x0000000000007b1d */ /* 0x01efe60000010000 */
[----:B------:R-:W-:-:S07]  /*0990*/  ISETP.EQ.AND P2, PT, R0, 0x1, P1 ;  /* 0x000000010000780c */ /* 0x000fce0000f42270 */
[----:B------:R-:W-:Y:S06]  /*09a0*/  @!P0 BRA `(.L_x_6) ;  /* 0x000000b4009c8947 */ /* 0x000fec0003800000 */
[----:B------:R-:W-:-:S06]  /*09b0*/  UISETP.GT.U32.AND UP0, UPT, UR10, 0x3, UPT ;  /* 0x000000030a00788c */ /* 0x000fcc000bf04070 */
[----:B------:R-:W-:-:S13]  /*09c0*/  PLOP3.LUT P0, PT, PT, PT, UP0, 0x80, 0x0 ;  /* 0x000000000000781c */ /* 0x000fda0003f0f008 */
[----:B------:R-:W-:Y:S05]  /*09d0*/  @P0 EXIT ;  /* 0x000000000000094d */ /* 0x000fea0003800000 */
.L_x_7:
[----:B------:R-:W-:-:S08]  /*09e0*/  NOP ;  /* 0x0000000000007918 */ /* 0x000fd00000000000 */
[----:B------:R-:W1:Y:S02]  /*09f0*/  USETMAXREG.TRY_ALLOC.CTAPOOL UP0, 0xf0 ;  /* 0x000000f0000079c8 */ /* 0x000e640008000600 */
[----:B-1----:R-:W-:-:S13]  /*0a00*/  PLOP3.LUT P0, PT, PT, PT, UP0, 0x80, 0x0 ;  /* 0x000000000000781c */ /* 0x002fda0003f0f008 */
[----:B------:R-:W-:Y:S05]  /*0a10*/  @!P0 BRA `(.L_x_7) ;  /* 0xfffffffc00f08947 */ /* 0x000fea000383ffff */
[----:B------:R-:W-:Y:S01]  /*0a20*/  UISETP.NE.AND UP0, UPT, UR37, 0x1, UPT ;  /* 0x000000012500788c */ /* 0x000fe2000bf05270 */
[----:B------:R-:W1:Y:S01]  /*0a30*/  S2UR UR42, SR_CTAID.X ;  /* 0x00000000002a79c3 */ /* 0x000e620000002500 */
[----:B------:R-:W-:Y:S01]  /*0a40*/  UMOV UR5, URZ ;  /* 0x0000003f00057c82 */ /* 0x000fe20008000000 */
[----:B------:R-:W-:-:S03]  /*0a50*/  UMOV UR6, URZ ;  /* 0x0000003f00067c82 */ /* 0x000fc60008000000 */
[----:B------:R-:W-:-:S13]  /*0a60*/  PLOP3.LUT P0, PT, PT, PT, UP0, 0x80, 0x0 ;  /* 0x000000000000781c */ /* 0x000fda0003f0f008 */
[----:B------:R-:W-:Y:S05]  /*0a70*/  @!P0 BRA `(.L_x_8) ;  /* 0x00000000003c8947 */ /* 0x000fea0003800000 */
[----:B------:R-:W-:Y:S01]  /*0a80*/  UISETP.NE.AND UP0, UPT, UR37, 0x2, UPT ;  /* 0x000000022500788c */ /* 0x000fe2000bf05270 */
[----:B------:R-:W-:-:S05]  /*0a90*/  UMOV UR6, 0x1 ;  /* 0x0000000100067882 */ /* 0x000fca0000000000 */
[----:B------:R-:W-:-:S13]  /*0aa0*/  PLOP3.LUT P1, PT, PT, PT, UP0, 0x80, 0x0 ;  /* 0x000000000000781c */ /* 0x000fda0003f2f008 */
[----:B------:R-:W-:Y:S05]  /*0ab0*/  @!P1 BRA `(.L_x_8) ;  /* 0x00000000002c9947 */ /* 0x000fea0003800000 */
[----:B------:R-:W-:-:S06]  /*0ac0*/  UISETP.NE.AND UP0, UPT, UR37, 0x3, UPT ;  /* 0x000000032500788c */ /* 0x000fcc000bf05270 */
[----:B------:R-:W-:-:S13]  /*0ad0*/  PLOP3.LUT P1, PT, PT, PT, UP0, 0x80, 0x0 ;  /* 0x000000000000781c */ /* 0x000fda0003f2f008 */
[----:B------:R-:W-:Y:S05]  /*0ae0*/  @!P1 BRA `(.L_x_9) ;  /* 0x0000000000189947 */ /* 0x000fea0003800000 */
[----:B------:R-:W-:-:S11]  /*0af0*/  UISETP.NE.AND UP0, UPT, UR37, 0x4, UPT ;  /* 0x000000042500788c */ /* 0x000fd6000bf05270 */
[----:B------:R-:W-:Y:S01]  /*0b00*/  @!UP0 UMOV UR5, 0x1 ;  /* 0x0000000100058882 */ /* 0x000fe20000000000 */
[----:B------:R-:W-:Y:S01]  /*0b10*/  @!UP0 UMOV UR6, 0x1 ;  /* 0x0000000100068882 */ /* 0x000fe20000000000 */
[----:B------:R-:W-:Y:S01]  /*0b20*/  @UP0 UMOV UR5, URZ ;  /* 0x0000003f00050c82 */ /* 0x000fe20008000000 */
[----:B------:R-:W-:Y:S01]  /*0b30*/  @UP0 UMOV UR6, URZ ;  /* 0x0000003f00060c82 */ /* 0x000fe20008000000 */
[----:B------:R-:W-:Y:S05]  /*0b40*/  BRA `(.L_x_8) ;  /* 0x0000000000087947 */ /* 0x000fea0003800000 */
.L_x_9:
[----:B------:R-:W-:Y:S01]  /*0b50*/  UMOV UR5, 0x1 ;  /* 0x0000000100057882 */ /* 0x000fe20000000000 */
[----:B------:R-:W-:-:S05]  /*0b60*/  UMOV UR6, URZ ;  /* 0x0000003f00067c82 */ /* 0x000fca0008000000 */
.L_x_8:
[----:B------:R-:W-:Y:S05]  /*0b70*/  @!P0 BRA `(.L_x_10) ;  /* 0x00000000003c8947 */ /* 0x000fea0003800000 */
[----:B------:R-:W-:-:S06]  /*0b80*/  UISETP.NE.AND UP0, UPT, UR37, 0x2, UPT ;  /* 0x000000022500788c */ /* 0x000fcc000bf05270 */
[----:B------:R-:W-:-:S13]  /*0b90*/  PLOP3.LUT P0, PT, PT, PT, UP0, 0x80, 0x0 ;  /* 0x000000000000781c */ /* 0x000fda0003f0f008 */
[----:B------:R-:W-:Y:S05]  /*0ba0*/  @!P0 BRA `(.L_x_11) ;  /* 0x0000000000288947 */ /* 0x000fea0003800000 */
[----:B------:R-:W-:-:S06]  /*0bb0*/  UISETP.NE.AND UP0, UPT, UR37, 0x3, UPT ;  /* 0x000000032500788c */ /* 0x000fcc000bf05270 */
[----:B------:R-:W-:-:S13]  /*0bc0*/  PLOP3.LUT P0, PT, PT, PT, UP0, 0x80, 0x0 ;  /* 0x000000000000781c */ /* 0x000fda0003f0f008 */
[----:B------:R-:W-:Y:S05]  /*0bd0*/  @!P0 BRA `(.L_x_12) ;  /* 0x0000000000148947 */ /* 0x000fea0003800000 */
[----:B------:R-:W-:-:S06]  /*0be0*/  UISETP.NE.AND UP0, UPT, UR37, 0x4, UPT ;  /* 0x000000042500788c */ /* 0x000fcc000bf05270 */
[----:B------:R-:W-:-:S13]  /*0bf0*/  PLOP3.LUT P0, PT, PT, PT, UP0, 0x80, 0x0 ;  /* 0x000000000000781c */ /* 0x000fda0003f0f008 */
[----:B------:R-:W-:Y:S05]  /*0c00*/  @P0 BRA `(.L_x_13) ;  /* 0x00000000001c0947 */ /* 0x000fea0003800000 */
[----:B-1----:R-:W-:Y:S01]  /*0c10*/  ULEA UR42, UR42, 0x3, 0x1 ;  /* 0x000000032a2a7891 */ /* 0x002fe2000f8e083f */
[----:B------:R-:W-:Y:S11]  /*0c20*/  BRA `(.L_x_13) ;  /* 0x0000000000147947 */ /* 0x000ff60003800000 */
.L_x_12:
[----:B-1----:R-:W-:Y:S01]  /*0c30*/  ULEA UR42, UR42, 0x2, 0x1 ;  /* 0x000000022a2a7891 */ /* 0x002fe2000f8e083f */
[----:B------:R-:W-:Y:S11]  /*0c40*/  BRA `(.L_x_13) ;  /* 0x00000000000c7947 */ /* 0x000ff60003800000 */
.L_x_11:
[----:B-1----:R-:W-:Y:S01]  /*0c50*/  ULEA UR42, UR42, 0x1, 0x1 ;  /* 0x000000012a2a7891 */ /* 0x002fe2000f8e083f */
[----:B------:R-:W-:Y:S11]  /*0c60*/  BRA `(.L_x_13) ;  /* 0x0000000000047947 */ /* 0x000ff60003800000 */
.L_x_10:
[----:B-1----:R-:W-:-:S12]  /*0c70*/  USHF.L.U32 UR42, UR42, 0x1, URZ ;  /* 0x000000012a2a7899 */ /* 0x002fd8000800063f */
.L_x_13:
[----:B------:R-:W-:-:S04]  /*0c80*/  ULOP3.LUT UR7, UR4, 0x1, URZ, 0xfc, !UPT ;  /* 0x0000000104077892 */ /* 0x000fc8000f8efc3f */
[----:B------:R-:W-:-:S06]  /*0c90*/  UISETP.NE.AND UP0, UPT, UR7, 0x3, UPT ;  /* 0x000000030700788c */ /* 0x000fcc000bf05270 */
[----:B------:R-:W-:-:S13]  /*0ca0*/  PLOP3.LUT P0, PT, PT, PT, UP0, 0x80, 0x0 ;  /* 0x000000000000781c */ /* 0x000fda0003f0f008 */
[----:B------:R-:W-:Y:S05]  /*0cb0*/  @!P0 BRA `(.L_x_14) ;  /* 0x0000000000048947 */ /* 0x000fea0003800000 */
[----:B-1----:R-:W-:Y:S01]  /*0cc0*/  BPT.TRAP 0x1 ;  /* 0x000000040000795c */ /* 0x002fe20000300000 */
.L_x_14:
[----:B------:R-:W2:Y:S01]  /*0cd0*/  S2UR UR7, SR_CgaCtaId ;  /* 0x00000000000779c3 */ /* 0x000ea20000008800 */
[----:B------:R-:W-:Y:S01]  /*0ce0*/  UMOV UR36, 0x400 ;  /* 0x0000040000247882 */ /* 0x000fe20000000000 */
[----:B------:R-:W-:-:S04]  /*0cf0*/  MOV R0, UR5 ;  /* 0x0000000500007c02 */ /* 0x000fc80008000f00 */
[----:B------:R-:W-:Y:S01]  /*0d00*/  SHF.L.U32 R0, R0, 0x1f, RZ ;  /* 0x0000001f00007819 */ /* 0x000fe200000006ff */
[----:B--2---:R-:W-:-:S04]  /*0d10*/  ULEA UR36, UR7, UR36, 0x18 ;  /* 0x0000002407247291 */ /* 0x004fc8000f8ec03f */
[----:B------:R-:W-:-:S09]  /*0d20*/  ULEA UR7, UR6, UR36, 0x3 ;  /* 0x0000002406077291 */ /* 0x000fd2000f8e183f */
[----:B------:R-:W2:Y:S02]  /*0d30*/  SYNCS.PHASECHK.TRANS64.TRYWAIT P1, [UR7+0x42050], R0 ;  /* 0x04205000ff0075a7 */ /* 0x000ea40008020147 */
[----:B--2---:R-:W-:Y:S05]  /*0d40*/  @!P1 BRA `(.L_x_15) ;  /* 0x000000c800089947 */ /* 0x004fea0003800000 */
.L_x_91:
[----:B------:R-:W-:Y:S05]  /*0d50*/  @!P0 BRA `(.L_x_16) ;  /* 0x0000000000048947 */ /* 0x000fea0003800000 */
[----:B-1----:R-:W-:Y:S01]  /*0d60*/  BPT.TRAP 0x1 ;  /* 0x000000040000795c */ /* 0x002fe20000300000 */
.L_x_16:
[----:B------:R-:W-:Y:S01]  /*0d70*/  SHF.L.U32 R5, RZ, 0x1f, RZ ;  /* 0x0000001fff057819 */ /* 0x000fe200000006ff */
[----:B------:R-:W-:Y:S01]  /*0d80*/  UIADD3 UR32, UR36, 0x42090, URZ ;  /* 0x0004209024207890 */ /* 0x000fe2000fffe03f */
[----:B------:R-:W-:Y:S02]  /*0d90*/  ISETP.NE.AND P2, PT, RZ, UR10, PT ;  /* 0x0000000aff007c0c */ /* 0x000fe4000bf45270 */
[----:B------:R-:W3:Y:S02]  /*0da0*/  SYNCS.PHASECHK.TRANS64.TRYWAIT P1, [UR36+0x42000], R5 ;  /* 0x04200005ff0075a7 */ /* 0x000ee40008020164 */
[----:B---3--:R-:W-:Y:S09]  /*0db0*/  @!P1 BRA `(.L_x_17) ;  /* 0x000000c800049947 */ /* 0x008ff20003800000 */
.L_x_92:
[----:B------:R-:W-:Y:S01]  /*0dc0*/  ULEA UR10, UR10, UR32, 0x3 ;  /* 0x000000200a0a7291 */ /* 0x000fe2000f8e183f */
[----:B--2---:R-:W-:Y:S01]  /*0dd0*/  SEL R0, RZ, 0x1, P2 ;  /* 0x00000001ff007807 */ /* 0x004fe20001000000 */
[----:B------:R-:W-:-:S03]  /*0de0*/  UIADD3 UR5, UR37, -0x1, URZ ;  /* 0xffffffff25057890 */ /* 0x000fc6000fffe03f */
[----:B------:R-:W-:Y:S01]  /*0df0*/  SHF.L.U32 R0, R0, 0x1f, RZ ;  /* 0x0000001f00007819 */ /* 0x000fe200000006ff */
[----:B------:R-:W-:-:S03]  /*0e00*/  USHF.L.U32 UR5, UR5, 0x3, URZ ;  /* 0x0000000305057899 */ /* 0x000fc6000800063f */
[----:B------:R-:W2:Y:S02]  /*0e10*/  SYNCS.PHASECHK.TRANS64.TRYWAIT P1, [UR10], R0 ;  /* 0x00000000ff0075a7 */ /* 0x000ea4000802014a */
[----:B--2---:R-:W-:Y:S07]  /*0e20*/  @!P1 BRA `(.L_x_18) ;  /* 0x000000c800009947 */ /* 0x004fee0003800000 */
.L_x_93:
[----:B------:R-:W-:Y:S01]  /*0e30*/  USHF.R.U32.HI UR7, URZ, 0x4, UR36 ;  /* 0x000000043f077899 */ /* 0x000fe20008011624 */
[----:B------:R-:W-:Y:S01]  /*0e40*/  WARPGROUP.ARRIVE ;  /* 0x00000000000079c5 */ /* 0x000fe20000000000 */
[----:B------:R-:W-:Y:S02]  /*0e50*/  UIADD3 UR8, UR36, 0x6000, URZ ;  /* 0x0000600024087890 */ /* 0x000fe4000fffe03f */
[----:B------:R-:W-:Y:S02]  /*0e60*/  ULOP3.LUT UR7, UR7, 0x3fff, URZ, 0xc0, !UPT ;  /* 0x00003fff07077892 */ /* 0x000fe4000f8ec03f */
[----:B------:R-:W-:Y:S02]  /*0e70*/  USHF.R.U32.HI UR8, URZ, 0x4, UR8 ;  /* 0x000000043f087899 */ /* 0x000fe40008011608 */
[----:B------:R-:W-:Y:S02]  /*0e80*/  ULOP3.LUT UR28, UR7, 0x10000, URZ, 0xfc, !UPT ;  /* 0x00010000071c7892 */ /* 0x000fe4000f8efc3f */
[----:B------:R-:W-:-:S02]  /*0e90*/  ULOP3.LUT UR7, UR8, 0x3fff, URZ, 0xc0, !UPT ;  /* 0x00003fff08077892 */ /* 0x000fc4000f8ec03f */
[----:B------:R-:W-:Y:S02]  /*0ea0*/  UIMAD UR28, UR6, 0x300, UR28 ;  /* 0x00000300061c78a4 */ /* 0x000fe4000f8e021c */
[----:B------:R-:W-:Y:S01]  /*0eb0*/  ULOP3.LUT UR6, UR7, 0x10000, URZ, 0xfc, !UPT ;  /* 0x0001000007067892 */ /* 0x000fe2000f8efc3f */
[----:B------:R-:W-:Y:S01]  /*0ec0*/  UMOV UR9, 0x80000020 ;  /* 0x8000002000097882 */ /* 0x000fe20000000000 */
[----:B------:R-:W-:Y:S01]  /*0ed0*/  UMOV UR11, 0x80000020 ;  /* 0x80000020000b7882 */ /* 0x000fe20000000000 */
[----:B------:R-:W-:Y:S02]  /*0ee0*/  UIADD3 UR12, UR28, 0x2, URZ ;  /* 0x000000021c0c7890 */ /* 0x000fe4000fffe03f */
[----:B------:R-:W-:Y:S02]  /*0ef0*/  UMOV UR8, UR28 ;  /* 0x0000001c00087c82 */ /* 0x000fe40008000000 */
[----:B------:R-:W-:Y:S01]  /*0f00*/  UMOV UR10, UR6 ;  /* 0x00000006000a7c82 */ /* 0x000fe20008000000 */
[----:B------:R-:W-:Y:S01]  /*0f10*/  UIADD3 UR14, UR6, 0x2, URZ ;  /* 0x00000002060e7890 */ /* 0x000fe2000fffe03f */
[----:B------:R-:W-:Y:S01]  /*0f20*/  HGMMA.64x256x16.F32 R24, gdesc[UR8], RZ, !UPT, gsb0 ;  /* 0x03e00000081879f0 */ /* 0x000fe2000c0008ff */
[----:B------:R-:W-:Y:S01]  /*0f30*/  UMOV UR13, 0x80000020 ;  /* 0x80000020000d7882 */ /* 0x000fe20000000000 */
[----:B------:R-:W-:Y:S01]  /*0f40*/  UMOV UR15, 0x80000020 ;  /* 0x80000020000f7882 */ /* 0x000fe20000000000 */
[----:B------:R-:W-:-:S02]  /*0f50*/  UIADD3 UR16, UR28, 0x100, URZ ;  /* 0x000001001c107890 */ /* 0x000fc4000fffe03f */
[----:B------:R-:W-:Y:S01]  /*0f60*/  UIADD3 UR18, UR6, 0x400, URZ ;  /* 0x0000040006127890 */ /* 0x000fe2000fffe03f */
[----:B------:R-:W-:Y:S01]  /*0f70*/  UMOV UR17, 0x80000020 ;  /* 0x8000002000117882 */ /* 0x000fe20000000000 */
[----:B------:R-:W-:Y:S01]  /*0f80*/  UMOV UR19, 0x80000020 ;  /* 0x8000002000137882 */ /* 0x000fe20000000000 */
[----:B------:R-:W-:Y:S02]  /*0f90*/  UIADD3 UR20, UR28, 0x102, URZ ;  /* 0x000001021c147890 */ /* 0x000fe4000fffe03f */
[----:B------:R-:W-:Y:S01]  /*0fa0*/  UIADD3 UR22, UR6, 0x402, URZ ;  /* 0x0000040206167890 */ /* 0x000fe2000fffe03f */
[----:B------:R-:W-:Y:S01]  /*0fb0*/  UMOV UR21, 0x80000020 ;  /* 0x8000002000157882 */ /* 0x000fe20000000000 */
[----:B------:R-:W-:Y:S01]  /*0fc0*/  UMOV UR23, 0x80000020 ;  /* 0x8000002000177882 */ /* 0x000fe20000000000 */
[----:B------:R-:W-:Y:S02]  /*0fd0*/  UIADD3 UR24, UR28, 0x200, URZ ;  /* 0x000002001c187890 */ /* 0x000fe4000fffe03f */
[----:B------:R-:W-:Y:S01]  /*0fe0*/  UIADD3 UR26, UR6, 0x800, URZ ;  /* 0x00000800061a7890 */ /* 0x000fe2000fffe03f */
[----:B------:R-:W-:Y:S01]  /*0ff0*/  UMOV UR25, 0x80000020 ;  /* 0x8000002000197882 */ /* 0x000fe20000000000 */
[----:B------:R-:W-:Y:S01]  /*1000*/  UMOV UR27, 0x80000020 ;  /* 0x80000020001b7882 */ /* 0x000fe20000000000 */
[----:B------:R-:W-:-:S02]  /*1010*/  UIADD3 UR28, UR28, 0x202, URZ ;  /* 0x000002021c1c7890 */ /* 0x000fc4000fffe03f */
[----:B------:R-:W-:Y:S01]  /*1020*/  UIADD3 UR30, UR6, 0x802, URZ ;  /* 0x00000802061e7890 */ /* 0x000fe2000fffe03f */
[----:B------:R-:W-:Y:S01]  /*1030*/  UMOV UR29, 0x80000020 ;  /* 0x80000020001d7882 */ /* 0x000fe20000000000 */
[----:B------:R-:W-:Y:S01]  /*1040*/  UMOV UR31, 0x80000020 ;  /* 0x80000020001f7882 */ /* 0x000fe20000000000 */
[----:B------:R-:W-:Y:S01]  /*1050*/  ULDC UR10, c[0x0][0x604] ;  /* 0x00018100000a7ab9 */ /* 0x000fe20000000800 */
[----:B------:R-:W-:Y:S01]  /*1060*/  ULDC UR11, c[0x0][0x604] ;  /* 0x00018100000b7ab9 */ /* 0x000fe20000000800 */
[----:B------:R-:W-:Y:S01]  /*1070*/  ULOP3.LUT UR5, UR5, 0x8, URZ, 0xc, !UPT ;  /* 0x0000000805057892 */ /* 0x000fe2000f8e0c3f */
[----:B------:R-:W-:Y:S02]  /*1080*/  WARPGROUP.DEPBAR.LE gsb0, 0x0 ;  /* 0x00008000000079c5 */ /* 0x000fe40000010000 */
[----:B------:R-:W-:-:S06]  /*1090*/  WARPGROUP.ARRIVE ;  /* 0x00000000000079c5 */ /* 0x000fcc0000000000 */
[----:B------:R-:W-:Y:S01]  /*10a0*/  HGMMA.64x256x16.F32 R24, gdesc[UR12], R24, gsb0 ;  /* 0x03e000000c1879f0 */ /* 0x000fe20008000818 */
[----:B------:R-:W-:Y:S01]  /*10b0*/  ULDC UR14, c[0x0][0x604] ;  /* 0x00018100000e7ab9 */ /* 0x000fe20000000800 */
[----:B------:R-:W-:Y:S01]  /*10c0*/  ULDC UR15, c[0x0][0x604] ;  /* 0x00018100000f7ab9 */ /* 0x000fe20000000800 */
[----:B------:R-:W-:Y:S02]  /*10d0*/  WARPGROUP.DEPBAR.LE gsb0, 0x0 ;  /* 0x00008000000079c5 */ /* 0x000fe40000010000 */
[----:B------:R-:W-:-:S15]  /*10e0*/  WARPGROUP.ARRIVE ;  /* 0x00000000000079c5 */ /* 0x000fde0000000000 */
[----:B------:R-:W-:-:S08]  /*10f0*/  NOP ;  /* 0x0000000000007918 */ /* 0x000fd00000000000 */
        /* <DEDUP_REMOVED lines=13> */
[----:B------:R-:W-:Y:S02]  /*11d0*/  ULDC UR26, c[0x0][0x604] ;  /* 0x00018100001a7ab9 */ /* 0x000fe40000000800 */
[----:B------:R-:W-:Y:S02]  /*11e0*/  WARPGROUP.DEPBAR.LE gsb0, 0x0 ;  /* 0x00008000000079c5 */ /* 0x000fe40000010000 */
[----:B------:R-:W-:-:S15]  /*11f0*/  WARPGROUP.ARRIVE ;  /* 0x00000000000079c5 */ /* 0x000fde0000000000 */
[----:B------:R-:W-:-:S08]  /*1200*/  NOP ;  /* 0x0000000000007918 */ /* 0x000fd00000000000 */
[----:B------:R-:W-:Y:S03]  /*1210*/  HGMMA.64x256x16.F32 R24, gdesc[UR28], R24, gsb0 ;  /* 0x03e000001c1879f0 */ /* 0x000fe60008000818 */
[----:B------:R-:W-:Y:S02]  /*1220*/  WARPGROUP.DEPBAR.LE gsb0, 0x0 ;  /* 0x00008000000079c5 */ /* 0x000fe40000010000 */
[----:B--2---:R-:W-:-:S04]  /*1230*/  FMNMX R3, R24, R25, !PT ;  /* 0x0000001918037209 */ /* 0x004fc80007800000 */
[----:B------:R-:W-:-:S04]  /*1240*/  FMNMX R0, R28, R3, !PT ;  /* 0x000000031c007209 */ /* 0x000fc80007800000 */
        /* <DEDUP_REMOVED lines=9> */
[----:B------:R-:W-:Y:S02]  /*12e0*/  FMNMX R0, R48, R3, !PT ;  /* 0x0000000330007209 */ /* 0x000fe40007800000 */
[----:B------:R-:W-:Y:S02]  /*12f0*/  FMNMX R3, R26, R27, !PT ;  /* 0x0000001b1a037209 */ /* 0x000fe40007800000 */
[----:B------:R-:W-:Y:S02]  /*1300*/  FMNMX R7, R49, R0, !PT ;  /* 0x0000000031077209 */ /* 0x000fe40007800000 */
[----:B------:R-:W-:Y:S02]  /*1310*/  FMNMX R0, R30, R3, !PT ;  /* 0x000000031e007209 */ /* 0x000fe40007800000 */
[----:B------:R-:W-:Y:S02]  /*1320*/  FMNMX R2, R52, R7, !PT ;  /* 0x0000000734027209 */ /* 0x000fe40007800000 */
[----:B------:R-:W-:-:S02]  /*1330*/  FMNMX R3, R31, R0, !PT ;  /* 0x000000001f037209 */ /* 0x000fc40007800000 */
        /* <DEDUP_REMOVED lines=97> */
[----:B------:R-:W-:-:S03]  /*1950*/  FMNMX R0, R130, R3, !PT ;  /* 0x0000000382007209 */ /* 0x000fc60007800000 */
[----:B------:R-:W2:Y:S01]  /*1960*/  SHFL.BFLY PT, R7, R2, 0x1, 0x1f ;  /* 0x0c201f0002077f89 */ /* 0x000ea200000e0000 */
[----:B------:R-:W-:-:S04]  /*1970*/  FMNMX R3, R131, R0, !PT ;  /* 0x0000000083037209 */ /* 0x000fc80007800000 */
[----:B------:R-:W-:-:S04]  /*1980*/  FMNMX R0, R134, R3, !PT ;  /* 0x0000000386007209 */ /* 0x000fc80007800000 */
[----:B------:R-:W-:-:S04]  /*1990*/  FMNMX R3, R135, R0, !PT ;  /* 0x0000000087037209 */ /* 0x000fc80007800000 */
[----:B------:R-:W-:-:S04]  /*19a0*/  FMNMX R0, R138, R3, !PT ;  /* 0x000000038a007209 */ /* 0x000fc80007800000 */
[----:B------:R-:W-:-:S04]  /*19b0*/  FMNMX R3, R139, R0, !PT ;  /* 0x000000008b037209 */ /* 0x000fc80007800000 */
[----:B------:R-:W-:Y:S02]  /*19c0*/  FMNMX R0, R142, R3, !PT ;  /* 0x000000038e007209 */ /* 0x000fe40007800000 */
[----:B--2---:R-:W-:Y:S02]  /*19d0*/  FMNMX R7, R2, R7, !PT ;  /* 0x0000000702077209 */ /* 0x004fe40007800000 */
[----:B------:R-:W-:-:S03]  /*19e0*/  FMNMX R3, R143, R0, !PT ;  /* 0x000000008f037209 */ /* 0x000fc60007800000 */
[----:B------:R-:W2:Y:S01]  /*19f0*/  SHFL.BFLY PT, R4, R7, 0x2, 0x1f ;  /* 0x0c401f0007047f89 */ /* 0x000ea200000e0000 */
[----:B------:R-:W-:-:S04]  /*1a00*/  FMNMX R0, R146, R3, !PT ;  /* 0x0000000392007209 */ /* 0x000fc80007800000 */
[----:B------:R-:W-:-:S04]  /*1a10*/  FMNMX R3, R147, R0, !PT ;  /* 0x0000000093037209 */ /* 0x000fc80007800000 */
[----:B------:R-:W-:-:S04]  /*1a20*/  FMNMX R0, R150, R3, !PT ;  /* 0x0000000396007209 */ /* 0x000fc80007800000 */
[----:B------:R-:W-:-:S05]  /*1a30*/  FMNMX R2, R151, R0, !PT ;  /* 0x0000000097027209 */ /* 0x000fca0007800000 */
[----:B------:R-:W3:Y:S01]  /*1a40*/  SHFL.BFLY PT, R9, R2, 0x1, 0x1f ;  /* 0x0c201f0002097f89 */ /* 0x000ee200000e0000 */
[----:B--2---:R-:W-:-:S04]  /*1a50*/  FMNMX R0, R7, R4, !PT ;  /* 0x0000000407007209 */ /* 0x004fc80007800000 */
[----:B------:R-:W-:-:S04]  /*1a60*/  FSETP.NEU.AND P1, PT, R0, -INF , PT ;  /* 0xff8000000000780b */ /* 0x000fc80003f2d000 */
[----:B------:R-:W-:-:S05]  /*1a70*/  FSEL R3, R0, RZ, P1 ;  /* 0x000000ff00037208 */ /* 0x000fca0000800000 */
[----:B------:R-:W-:Y:S01]  /*1a80*/  FMUL R3, R3, UR10 ;  /* 0x0000000a03037c20 */ /* 0x000fe20008400000 */
[----:B------:R-:W-:-:S03]  /*1a90*/  ULDC UR10, c[0x0][0x604] ;  /* 0x00018100000a7ab9 */ /* 0x000fc60000000800 */
[--C-:B------:R-:W-:Y:S01]  /*1aa0*/  FFMA R24, R24, UR10, -R3.reuse ;  /* 0x0000000a18187c23 */ /* 0x100fe20008000803 */
[----:B------:R-:W-:Y:S01]  /*1ab0*/  ULDC UR10, c[0x0][0x604] ;  /* 0x00018100000a7ab9 */ /* 0x000fe20000000800 */
[----:B---3--:R-:W-:Y:S01]  /*1ac0*/  FMNMX R9, R2, R9, !PT ;  /* 0x0000000902097209 */ /* 0x008fe20007800000 */
[--C-:B------:R-:W-:Y:S01]  /*1ad0*/  FFMA R7, R25, UR10, -R3.reuse ;  /* 0x0000000a19077c23 */ /* 0x100fe20008000803 */
[----:B------:R-:W-:Y:S01]  /*1ae0*/  ULDC UR10, c[0x0][0x604] ;  /* 0x00018100000a7ab9 */ /* 0x000fe20000000800 */
[----:B------:R-:W-:Y:S01]  /*1af0*/  FSETP.GEU.AND P6, PT, R24, -126, PT ;  /* 0xc2fc00001800780b */ /* 0x000fe20003fce000 */
[--C-:B------:R-:W-:Y:S01]  /*1b00*/  FFMA R6, R28, UR10, -R3.reuse ;  /* 0x0000000a1c067c23 */ /* 0x100fe20008000803 */
[----:B------:R-:W2:Y:S01]  /*1b10*/  SHFL.BFLY PT, R2, R9, 0x2, 0x1f ;  /* 0x0c401f0009027f89 */ /* 0x000ea200000e0000 */
[----:B------:R-:W-:Y:S01]  /*1b20*/  FSETP.GEU.AND P5, PT, R7, -126, PT ;  /* 0xc2fc00000700780b */ /* 0x000fe20003fae000 */
[----:B------:R-:W-:Y:S02]  /*1b30*/  ULDC UR10, c[0x0][0x604] ;  /* 0x00018100000a7ab9 */ /* 0x000fe40000000800 */
[--C-:B------:R-:W-:Y:S01]  /*1b40*/  FFMA R29, R29, UR10, -R3.reuse ;  /* 0x0000000a1d1d7c23 */ /* 0x100fe20008000803 */
[----:B------:R-:W-:Y:S01]  /*1b50*/  ULDC UR10, c[0x0][0x604] ;  /* 0x00018100000a7ab9 */ /* 0x000fe20000000800 */
[----:B------:R-:W-:Y:S01]  /*1b60*/  FSETP.GEU.AND P3, PT, R6, -126, PT ;  /* 0xc2fc00000600780b */ /* 0x000fe20003f6e000 */
[--C-:B------:R-:W-:Y:S01]  /*1b70*/  FFMA R32, R32, UR10, -R3.reuse ;  /* 0x0000000a20207c23 */ /* 0x100fe20008000803 */
[----:B------:R-:W-:Y:S01]  /*1b80*/  ULDC UR10, c[0x0][0x604] ;  /* 0x00018100000a7ab9 */ /* 0x000fe20000000800 */
[----:B------:R-:W-:Y:S01]  /*1b90*/  FSETP.GEU.AND P2, PT, R29, -126, PT ;  /* 0xc2fc00001d00780b */ /* 0x000fe20003f4e000 */
[--C-:B------:R-:W-:Y:S01]  /*1ba0*/  FFMA R11, R33, UR10, -R3.reuse ;  /* 0x0000000a210b7c23 */ /* 0x100fe20008000803 */
[----:B------:R-:W-:Y:S01]  /*1bb0*/  ULDC UR10, c[0x0][0x604] ;  /* 0x00018100000a7ab9 */ /* 0x000fe20000000800 */
[----:B------:R-:W-:Y:S01]  /*1bc0*/  FSETP.GEU.AND P4, PT, R32, -126, PT ;  /* 0xc2fc00002000780b */ /* 0x000fe20003f8e000 */
[--C-:B------:R-:W-:Y:S01]  /*1bd0*/  FFMA R8, R36, UR10, -R3.reuse ;  /* 0x0000000a24087c23 */ /* 0x100fe20008000803 */
[----:B------:R-:W-:Y:S01]  /*1be0*/  @!P5 FMUL R7, R7, 0.5 ;  /* 0x3f0000000707d820 */ /* 0x000fe20000400000 */
[----:B------:R-:W-:Y:S01]  /*1bf0*/  ULDC UR10, c[0x0][0x604] ;  /* 0x00018100000a7ab9 */ /* 0x000fe20000000800 */
[----:B------:R-:W-:Y:S01]  /*1c00*/  @!P6 FMUL R24, R24, 0.5 ;  /* 0x3f0000001818e820 */ /* 0x000fe20000400000 */
[--C-:B------:R-:W-:Y:S01]  /*1c10*/  FFMA R13, R37, UR10, -R3.reuse ;  /* 0x0000000a250d7c23 */ /* 0x100fe20008000803 */
[----:B------:R-:W-:Y:S01]  /*1c20*/  ULDC UR10, c[0x0][0x604] ;  /* 0x00018100000a7ab9 */ /* 0x000fe20000000800 */
[----:B------:R-:W-:Y:S01]  /*1c30*/  @!P3 FMUL R6, R6, 0.5 ;  /* 0x3f0000000606b820 */ /* 0x000fe20000400000 */
[----:B------:R-:W3:Y:S01]  /*1c40*/  MUFU.EX2 R7, R7 ;  /* 0x0000000700077308 */ /* 0x000ee20000000800 */
[--C-:B------:R-:W-:Y:S01]  /*1c50*/  FFMA R40, R40, UR10, -R3.reuse ;  /* 0x0000000a28287c23 */ /* 0x100fe20008000803 */
[----:B------:R-:W-:Y:S01]  /*1c60*/  @!P2 FMUL R29, R29, 0.5 ;  /* 0x3f0000001d1da820 */ /* 0x000fe20000400000 */
[----:B------:R-:W-:Y:S01]  /*1c70*/  ULDC UR10, c[0x0][0x604] ;  /* 0x00018100000a7ab9 */ /* 0x000fe20000000800 */
[----:B--2---:R-:W-:Y:S01]  /*1c80*/  FMNMX R2, R9, R2, !PT ;  /* 0x0000000209027209 */ /* 0x004fe20007800000 */
[--C-:B------:R-:W-:Y:S01]  /*1c90*/  FFMA R15, R41, UR10, -R3.reuse ;  /* 0x0000000a290f7c23 */ /* 0x100fe20008000803 */
[----:B------:R-:W-:Y:S01]  /*1ca0*/  ULDC UR10, c[0x0][0x604] ;  /* 0x00018100000a7ab9 */ /* 0x000fe20000000800 */
[----:B------:R-:W-:Y:S01]  /*1cb0*/  @!P4 FMUL R32, R32, 0.5 ;  /* 0x3f0000002020c820 */ /* 0x000fe20000400000 */
[----:B------:R-:W-:Y:S01]  /*1cc0*/  FSETP.NEU.AND P1, PT, R2, -INF , PT ;  /* 0xff8000000200780b */ /* 0x000fe20003f2d000 */
[----:B------:R-:W2:Y:S01]  /*1cd0*/  MUFU.EX2 R9, R29 ;  /* 0x0000001d00097308 */ /* 0x000ea20000000800 */
[--C-:B------:R-:W-:Y:S01]  /*1ce0*/  FFMA R10, R44, UR10, -R3.reuse ;  /* 0x0000000a2c0a7c23 */ /* 0x100fe20008000803 */
[----:B------:R-:W-:Y:S01]  /*1cf0*/  ULDC UR10, c[0x0][0x604] ;  /* 0x00018100000a7ab9 */ /* 0x000fe20000000800 */
[----:B------:R-:W-:Y:S01]  /*1d00*/  FSEL R4, R2, RZ, P1 ;  /* 0x000000ff02047208 */ /* 0x000fe20000800000 */
[--C-:B------:R-:W-:Y:S01]  /*1d10*/  FFMA R17, R45, UR10, -R3.reuse ;  /* 0x0000000a2d117c23 */ /* 0x100fe20008000803 */
[----:B------:R-:W-:Y:S01]  /*1d20*/  FSETP.GEU.AND P1, PT, R11, -126, PT ;  /* 0xc2fc00000b00780b */ /* 0x000fe20003f2e000 */
[----:B------:R-:W-:Y:S01]  /*1d30*/  ULDC UR10, c[0x0][0x604] ;  /* 0x00018100000a7ab9 */ /* 0x000fe20000000800 */
[----:B---3--:R-:W-:Y:S01]  /*1d40*/  @!P5 FMUL R7, R7, R7 ;  /* 0x000000070707d220 */ /* 0x008fe20000400000 */
[----:B------:R-:W-:Y:S01]  /*1d50*/  FSETP.GEU.AND P5, PT, R13, -126, PT ;  /* 0xc2fc00000d00780b */ /* 0x000fe20003fae000 */
[----:B------:R-:W3:Y:S01]  /*1d60*/  MUFU.EX2 R6, R6 ;  /* 0x0000000600067308 */ /* 0x000ee20000000800 */
[----:B------:R-:W-:Y:S01]  /*1d70*/  FFMA R36, R48, UR10, -R3 ;  /* 0x0000000a30247c23 */ /* 0x000fe20008000803 */
[----:B------:R-:W-:-:S02]  /*1d80*/  ULDC UR10, c[0x0][0x604] ;  /* 0x00018100000a7ab9 */ /* 0x000fc40000000800 */
[----:B------:R-:W-:Y:S01]  /*1d90*/  FFMA R19, R49, UR10, -R3 ;  /* 0x0000000a31137c23 */ /* 0x000fe20008000803 */
[----:B------:R-:W-:Y:S01]  /*1da0*/  ULDC UR10, c[0x0][0x604] ;  /* 0x00018100000a7ab9 */ /* 0x000fe20000000800 */
[----:B--2---:R-:W-:-:S03]  /*1db0*/  @!P2 FMUL R9, R9, R9 ;  /* 0x000000090909a220 */ /* 0x004fc60000400000 */
[----:B------:R-:W-:Y:S01]  /*1dc0*/  @!P1 FMUL R11, R11, 0.5 ;  /* 0x3f0000000b0b9820 */ /* 0x000fe20000400000 */
[----:B------:R-:W2:Y:S01]  /*1dd0*/  MUFU.EX2 R28, R24 ;  /* 0x00000018001c7308 */ /* 0x000ea20000000800 */
[----:B------:R-:W-:Y:S01]  /*1de0*/  FSETP.GEU.AND P2, PT, R15, -126, PT ;  /* 0xc2fc00000f00780b */ /* 0x000fe20003f4e000 */
[--C-:B------:R-:W-:Y:S01]  /*1df0*/  FFMA R12, R52, UR10, -R3.reuse ;  /* 0x0000000a340c7c23 */ /* 0x100fe20008000803 */
[----:B------:R-:W-:Y:S01]  /*1e00*/  @!P5 FMUL R13, R13, 0.5 ;  /* 0x3f0000000d0dd820 */ /* 0x000fe20000400000 */
[----:B------:R-:W-:Y:S02]  /*1e10*/  ULDC UR10, c[0x0][0x604] ;  /* 0x00018100000a7ab9 */ /* 0x000fe40000000800 */
[----:B------:R-:W-:Y:S01]  /*1e20*/  FFMA R21, R53, UR10, -R3 ;  /* 0x0000000a35157c23 */ /* 0x000fe20008000803 */
[----:B------:R-:W-:Y:S01]  /*1e30*/  ULDC UR10, c[0x0][0x604] ;  /* 0x00018100000a7ab9 */ /* 0x000fe20000000800 */
[----:B------:R-:W4:Y:S01]  /*1e40*/  MUFU.EX2 R11, R11 ;  /* 0x0000000b000b7308 */ /* 0x000f220000000800 */
[----:B---3--:R-:W-:Y:S01]  /*1e50*/  @!P3 FMUL R6, R6, R6 ;  /* 0x000000060606b220 */ /* 0x008fe20000400000 */
[----:B------:R-:W-:-:S04]  /*1e60*/  FSETP.GEU.AND P3, PT, R40, -126, PT ;  /* 0xc2fc00002800780b */ /* 0x000fc80003f6e000 */
[----:B------:R-:W-:Y:S02]  /*1e70*/  @!P2 FMUL R15, R15, 0.5 ;  /* 0x3f0000000f0fa820 */ /* 0x000fe40000400000 */
[----:B------:R-:W3:Y:S01]  /*1e80*/  MUFU.EX2 R13, R13 ;  /* 0x0000000d000d7308 */ /* 0x000ee20000000800 */
[----:B--2---:R-:W-:Y:S01]  /*1e90*/  @!P6 FMUL R28, R28, R28 ;  /* 0x0000001c1c1ce220 */ /* 0x004fe20000400000 */
[----:B------:R-:W-:-:S05]  /*1ea0*/  FSETP.GEU.AND P6, PT, R8, -126, PT ;  /* 0xc2fc00000800780b */ /* 0x000fca0003fce000 */
[----:B------:R-:W-:Y:S01]  /*1eb0*/  @!P3 FMUL R40, R40, 0.5 ;  /* 0x3f0000002828b820 */ /* 0x000fe20000400000 */
[----:B------:R-:W2:Y:S01]  /*1ec0*/  MUFU.EX2 R24, R32 ;  /* 0x0000002000187308 */ /* 0x000ea20000000800 */
[----:B----4-:R-:W-:Y:S01]  /*1ed0*/  @!P1 FMUL R11, R11, R11 ;  /* 0x0000000b0b0b9220 */ /* 0x010fe20000400000 */
[----:B------:R-:W-:-:S05]  /*1ee0*/  FSETP.GEU.AND P1, PT, R17, -126, PT ;  /* 0xc2fc00001100780b */ /* 0x000fca0003f2e000 */
[----:B------:R-:W-:Y:S01]  /*1ef0*/  @!P6 FMUL R8, R8, 0.5 ;  /* 0x3f0000000808e820 */ /* 0x000fe20000400000 */
[----:B------:R-:W4:Y:S01]  /*1f00*/  MUFU.EX2 R15, R15 ;  /* 0x0000000f000f7308 */ /* 0x000f220000000800 */
[----:B---3--:R-:W-:Y:S01]  /*1f10*/  @!P5 FMUL R13, R13, R13 ;  /* 0x0000000d0d0dd220 */ /* 0x008fe20000400000 */
[----:B------:R-:W-:-:S05]  /*1f20*/  FSETP.GEU.AND P5, PT, R19, -126, PT ;  /* 0xc2fc00001300780b */ /* 0x000fca0003fae000 */
[----:B------:R-:W-:Y:S01]  /*1f30*/  @!P1 FMUL R17, R17, 0.5 ;  /* 0x3f00000011119820 */ /* 0x000fe20000400000 */
[----:B------:R3:W5:Y:S01]  /*1f40*/  MUFU.EX2 R32, R40 ;  /* 0x0000002800207308 */ /* 0x0007620000000800 */
[----:B--2---:R-:W-:Y:S01]  /*1f50*/  @!P4 FMUL R24, R24, R24 ;  /* 0x000000181818c220 */ /* 0x004fe20000400000 */
[----:B------:R-:W-:-:S05]  /*1f60*/  FSETP.GEU.AND P4, PT, R10, -126, PT ;  /* 0xc2fc00000a00780b */ /* 0x000fca0003f8e000 */
[----:B------:R-:W-:Y:S01]  /*1f70*/  @!P5 FMUL R19, R19, 0.5 ;  /* 0x3f0000001313d820 */ /* 0x000fe20000400000 */
[----:B------:R-:W2:Y:S01]  /*1f80*/  MUFU.EX2 R17, R17 ;  /* 0x0000001100117308 */ /* 0x000ea20000000800 */
[--C-:B---3--:R-:W-:Y:S01]  /*1f90*/  FFMA R40, R56, UR10, -R3.reuse ;  /* 0x0000000a38287c23 */ /* 0x108fe20008000803 */
[----:B------:R-:W-:Y:S01]  /*1fa0*/  ULDC UR10, c[0x0][0x604] ;  /* 0x00018100000a7ab9 */ /* 0x000fe20000000800 */
[----:B----4-:R-:W-:Y:S01]  /*1fb0*/  @!P2 FMUL R15, R15, R15 ;  /* 0x0000000f0f0fa220 */ /* 0x010fe20000400000 */
[--C-:B------:R-:W-:Y:S01]  /*1fc0*/  FFMA R23, R57, UR10, -R3.reuse ;  /* 0x0000000a39177c23 */ /* 0x100fe20008000803 */
[----:B------:R-:W-:Y:S01]  /*1fd0*/  ULDC UR10, c[0x0][0x604] ;  /* 0x00018100000a7ab9 */ /* 0x000fe20000000800 */
[----:B------:R-:W-:Y:S01]  /*1fe0*/  FSETP.GEU.AND P2, PT, R21, -126, PT ;  /* 0xc2fc00001500780b */ /* 0x000fe20003f4e000 */
[----:B------:R-:W-:Y:S01]  /*1ff0*/  @!P4 FMUL R10, R10, 0.5 ;  /* 0x3f0000000a0ac820 */ /* 0x000fe20000400000 */
[----:B------:R-:W3:Y:S01]  /*2000*/  MUFU.EX2 R19, R19 ;  /* 0x0000001300137308 */ /* 0x000ee20000000800 */
[--C-:B------:R-:W-:Y:S01]  /*2010*/  FFMA R14, R60, UR10, -R3.reuse ;  /* 0x0000000a3c0e7c23 */ /* 0x100fe20008000803 */
[----:B------:R-:W-:Y:S01]  /*2020*/  ULDC UR10, c[0x0][0x604] ;  /* 0x00018100000a7ab9 */ /* 0x000fe20000000800 */
[----:B-----5:R-:W-:Y:S01]  /*2030*/  @!P3 FMUL R32, R32, R32 ;  /* 0x000000202020b220 */ /* 0x020fe20000400000 */
[----:B------:R-:W-:Y:S01]  /*2040*/  FFMA R25, R61, UR10, -R3 ;  /* 0x0000000a3d197c23 */ /* 0x000fe20008000803 */
[----:B------:R-:W-:Y:S01]  /*2050*/  FSETP.GEU.AND P3, PT, R12, -126, PT ;  /* 0xc2fc00000c00780b */ /* 0x000fe20003f6e000 */
[----:B------:R-:W-:-:S02]  /*2060*/  ULDC UR10, c[0x0][0x604] ;  /* 0x00018100000a7ab9 */ /* 0x000fc40000000800 */
[----:B------:R-:W4:Y:S01]  /*2070*/  MUFU.EX2 R10, R10 ;  /* 0x0000000a000a7308 */ /* 0x000f220000000800 */
[----:B--2---:R-:W-:Y:S01]  /*2080*/  @!P1 FMUL R17, R17, R17 ;  /* 0x0000001111119220 */ /* 0x004fe20000400000 */
[----:B------:R-:W-:Y:S01]  /*2090*/  FSETP.GEU.AND P1, PT, R23, -126, PT ;  /* 0xc2fc00001700780b */ /* 0x000fe20003f2e000 */
[----:B------:R-:W-:Y:S01]  /*20a0*/  @!P2 FMUL R21, R21, 0.5 ;  /* 0x3f0000001515a820 */ /* 0x000fe20000400000 */
[--C-:B------:R-:W-:Y:S01]  /*20b0*/  FFMA R44, R64, UR10, -R3.reuse ;  /* 0x0000000a402c7c23 */ /* 0x100fe20008000803 */
[----:B------:R-:W-:Y:S02]  /*20c0*/  ULDC UR10, c[0x0][0x604] ;  /* 0x00018100000a7ab9 */ /* 0x000fe40000000800 */
[----:B------:R-:W-:Y:S01]  /*20d0*/  FFMA R29, R65, UR10, -R3 ;  /* 0x0000000a411d7c23 */ /* 0x000fe20008000803 */
[----:B------:R-:W2:Y:S01]  /*20e0*/  MUFU.EX2 R8, R8 ;  /* 0x0000000800087308 */ /* 0x000ea20000000800 */
[----:B---3--:R-:W-:Y:S01]  /*20f0*/  @!P5 FMUL R19, R19, R19 ;  /* 0x000000131313d220 */ /* 0x008fe20000400000 */
[----:B------:R-:W-:Y:S01]  /*2100*/  FSETP.GEU.AND P5, PT, R25, -126, PT ;  /* 0xc2fc00001900780b */ /* 0x000fe20003fae000 */
[----:B------:R-:W-:Y:S01]  /*2110*/  @!P3 FMUL R12, R12, 0.5 ;  /* 0x3f0000000c0cb820 */ /* 0x000fe20000400000 */
[----:B------:R-:W-:-:S02]  /*2120*/  ULDC UR10, c[0x0][0x604] ;  /* 0x00018100000a7ab9 */ /* 0x000fc40000000800 */
[--C-:B------:R-:W-:Y:S01]  /*2130*/  FFMA R16, R68, UR10, -R3.reuse ;  /* 0x0000000a44107c23 */ /* 0x100fe20008000803 */
[----:B------:R-:W-:Y:S01]  /*2140*/  @!P1 FMUL R23, R23, 0.5 ;  /* 0x3f00000017179820 */ /* 0x000fe20000400000 */
[----:B------:R-:W3:Y:S01]  /*2150*/  MUFU.EX2 R21, R21 ;  /* 0x0000001500157308 */ /* 0x000ee20000000800 */
[----:B----4-:R-:W-:Y:S01]  /*2160*/  @!P4 FMUL R10, R10, R10 ;  /* 0x0000000a0a0ac220 */ /* 0x010fe20000400000 */
[----:B------:R-:W-:Y:S01]  /*2170*/  FSETP.GEU.AND P4, PT, R40, -126, PT ;  /* 0xc2fc00002800780b */ /* 0x000fe20003f8e000 */
[----:B------:R-:W-:Y:S02]  /*2180*/  ULDC UR10, c[0x0][0x604] ;  /* 0x00018100000a7ab9 */ /* 0x000fe40000000800 */
[--C-:B------:R-:W-:Y:S01]  /*2190*/  FFMA R33, R69, UR10, -R3.reuse ;  /* 0x0000000a45217c23 */ /* 0x100fe20008000803 */
[----:B------:R-:W-:Y:S01]  /*21a0*/  ULDC UR10, c[0x0][0x604] ;  /* 0x00018100000a7ab9 */ /* 0x000fe20000000800 */
[----:B------:R-:W-:Y:S01]  /*21b0*/  @!P5 FMUL R25, R25, 0.5 ;  /* 0x3f0000001919d820 */ /* 0x000fe20000400000 */
[----:B------:R-:W4:Y:S01]  /*21c0*/  MUFU.EX2 R23, R23 ;  /* 0x0000001700177308 */ /* 0x000f220000000800 */
[----:B--2---:R-:W-:Y:S01]  /*21d0*/  @!P6 FMUL R8, R8, R8 ;  /* 0x000000080808e220 */ /* 0x004fe20000400000 */
[----:B------:R-:W-:Y:S01]  /*21e0*/  FSETP.GEU.AND P6, PT, R36, -126, PT ;  /* 0xc2fc00002400780b */ /* 0x000fe20003fce000 */
[----:B------:R-:W-:Y:S01]  /*21f0*/  FFMA R48, R72, UR10, -R3 ;  /* 0x0000000a48307c23 */ /* 0x000fe20008000803 */
[----:B------:R-:W-:-:S02]  /*2200*/  ULDC UR10, c[0x0][0x604] ;  /* 0x00018100000a7ab9 */ /* 0x000fc40000000800 */
[--C-:B------:R-:W-:Y:S01]  /*2210*/  FFMA R37, R73, UR10, -R3.reuse ;  /* 0x0000000a49257c23 */ /* 0x100fe20008000803 */
[----:B------:R-:W-:Y:S01]  /*2220*/  @!P4 FMUL R40, R40, 0.5 ;  /* 0x3f0000002828c820 */ /* 0x000fe20000400000 */
[----:B------:R-:W2:Y:S01]  /*2230*/  MUFU.EX2 R25, R25 ;  /* 0x0000001900197308 */ /* 0x000ea20000000800 */
[----:B---3--:R-:W-:Y:S01]  /*2240*/  @!P2 FMUL R21, R21, R21 ;  /* 0x000000151515a220 */ /* 0x008fe20000400000 */
[----:B------:R-:W-:Y:S01]  /*2250*/  FSETP.GEU.AND P2, PT, R29, -126, PT ;  /* 0xc2fc00001d00780b */ /* 0x000fe20003f4e000 */
[----:B------:R-:W-:Y:S02]  /*2260*/  ULDC UR10, c[0x0][0x604] ;  /* 0x00018100000a7ab9 */ /* 0x000fe40000000800 */
[--C-:B------:R-:W-:Y:S01]  /*2270*/  FFMA R18, R76, UR10, -R3.reuse ;  /* 0x0000000a4c127c23 */ /* 0x100fe20008000803 */
[----:B------:R-:W-:Y:S01]  /*2280*/  ULDC UR10, c[0x0][0x604] ;  /* 0x00018100000a7ab9 */ /* 0x000fe20000000800 */
[----:B------:R-:W-:Y:S01]  /*2290*/  @!P6 FMUL R36, R36, 0.5 ;  /* 0x3f0000002424e820 */ /* 0x000fe20000400000 */
[----:B------:R-:W3:Y:S01]  /*22a0*/  MUFU.EX2 R12, R12 ;  /* 0x0000000c000c7308 */ /* 0x000ee20000000800 */
[----:B----4-:R-:W-:Y:S01]  /*22b0*/  @!P1 FMUL R23, R23, R23 ;  /* 0x0000001717179220 */ /* 0x010fe20000400000 */
[----:B------:R-:W-:Y:S01]  /*22c0*/  FSETP.GEU.AND P1, PT, R33, -126, PT ;  /* 0xc2fc00002100780b */ /* 0x000fe20003f2e000 */
[----:B------:R-:W-:Y:S01]  /*22d0*/  FFMA R41, R77, UR10, -R3 ;  /* 0x0000000a4d297c23 */ /* 0x000fe20008000803 */
[----:B------:R-:W-:-:S02]  /*22e0*/  ULDC UR10, c[0x0][0x604] ;  /* 0x00018100000a7ab9 */ /* 0x000fc40000000800 */
[--C-:B------:R-:W-:Y:S01]  /*22f0*/  FFMA R52, R80, UR10, -R3.reuse ;  /* 0x0000000a50347c23 */ /* 0x100fe20008000803 */
[----:B------:R-:W-:Y:S01]  /*2300*/  @!P2 FMUL R29, R29, 0.5 ;  /* 0x3f0000001d1da820 */ /* 0x000fe20000400000 */
[----:B------:R-:W4:Y:S01]  /*2310*/  MUFU.EX2 R40, R40 ;  /* 0x0000002800287308 */ /* 0x000f220000000800 */
[----:B--2---:R-:W-:Y:S01]  /*2320*/  @!P5 FMUL R25, R25, R25 ;  /* 0x000000191919d220 */ /* 0x004fe20000400000 */
[----:B------:R-:W-:Y:S01]  /*2330*/  FSETP.GEU.AND P5, PT, R37, -126, PT ;  /* 0xc2fc00002500780b */ /* 0x000fe20003fae000 */
[----:B------:R-:W-:Y:S02]  /*2340*/  ULDC UR10, c[0x0][0x604] ;  /* 0x00018100000a7ab9 */ /* 0x000fe40000000800 */
[--C-:B------:R-:W-:Y:S01]  /*2350*/  FFMA R45, R81, UR10, -R3.reuse ;  /* 0x0000000a512d7c23 */ /* 0x100fe20008000803 */
[----:B------:R-:W-:Y:S01]  /*2360*/  ULDC UR10, c[0x0][0x604] ;  /* 0x00018100000a7ab9 */ /* 0x000fe20000000800 */
[----:B------:R-:W-:Y:S01]  /*2370*/  @!P1 FMUL R33, R33, 0.5 ;  /* 0x3f00000021219820 */ /* 0x000fe20000400000 */
[----:B------:R-:W2:Y:S01]  /*2380*/  MUFU.EX2 R36, R36 ;  /* 0x0000002400247308 */ /* 0x000ea20000000800 */
[----:B---3--:R-:W-:Y:S01]  /*2390*/  @!P3 FMUL R12, R12, R12 ;  /* 0x0000000c0c0cb220 */ /* 0x008fe20000400000 */
[----:B------:R-:W-:Y:S01]  /*23a0*/  FSETP.GEU.AND P3, PT, R44, -126, PT ;  /* 0xc2fc00002c00780b */ /* 0x000fe20003f6e000 */
[----:B------:R-:W-:Y:S01]  /*23b0*/  FFMA R20, R84, UR10, -R3 ;  /* 0x0000000a54147c23 */ /* 0x000fe20008000803 */
        /* <DEDUP_REMOVED lines=155> */
[----:B------:R-:W-:Y:S01]  /*2d70*/  FMUL R4, R4, UR10 ;  /* 0x0000000a04047c20 */ /* 0x000fe20008400000 */
[----:B------:R-:W-:Y:S01]  /*2d80*/  @!P2 FMUL R80, R80, 0.5 ;  /* 0x3f0000005050a820 */ /* 0x000fe20000400000 */
[----:B------:R-:W4:Y:S01]  /*2d90*/  MUFU.EX2 R69, R69 ;  /* 0x0000004500457308 */ /* 0x000f220000000800 */
[----:B--2---:R-:W-:Y:S01]  /*2da0*/  @!P5 FMUL R76, R76, R76 ;  /* 0x0000004c4c4cd220 */ /* 0x004fe20000400000 */
[----:B------:R-:W-:Y:S01]  /*2db0*/  FSETP.GEU.AND P5, PT, R88, -126, PT ;  /* 0xc2fc00005800780b */ /* 0x000fe20003fae000 */
[----:B------:R-:W-:Y:S01]  /*2dc0*/  ULDC UR10, c[0x0][0x604] ;  /* 0x00018100000a7ab9 */ /* 0x000fe20000000800 */
[--C-:B------:R-:W-:Y:S01]  /*2dd0*/  FFMA R26, R26, UR11, -R4.reuse ;  /* 0x0000000b1a1a7c23 */ /* 0x100fe20008000804 */
[--C-:B------:R-:W-:Y:S01]  /*2de0*/  FFMA R120, R27, UR10, -R4.reuse ;  /* 0x0000000a1b787c23 */ /* 0x100fe20008000804 */
[----:B------:R-:W-:Y:S01]  /*2df0*/  ULDC UR10, c[0x0][0x604] ;  /* 0x00018100000a7ab9 */ /* 0x000fe20000000800 */
[----:B------:R-:W-:Y:S01]  /*2e00*/  @!P1 FMUL R84, R84, 0.5 ;  /* 0x3f00000054549820 */ /* 0x000fe20000400000 */
[----:B------:R-:W2:Y:S01]  /*2e10*/  MUFU.EX2 R61, R61 ;  /* 0x0000003d003d7308 */ /* 0x000ea20000000800 */
[----:B---3--:R-:W-:Y:S01]  /*2e20*/  @!P3 FMUL R65, R65, R65 ;  /* 0x000000414141b220 */ /* 0x008fe20000400000 */
[----:B------:R-:W-:Y:S01]  /*2e30*/  FSETP.GEU.AND P3, PT, R77, -126, PT ;  /* 0xc2fc00004d00780b */ /* 0x000fe20003f6e000 */
[--C-:B------:R-:W-:Y:S01]  /*2e40*/  FFMA R30, R30, UR10, -R4.reuse ;  /* 0x0000000a1e1e7c23 */ /* 0x100fe20008000804 */
[----:B------:R-:W-:Y:S01]  /*2e50*/  ULDC UR10, c[0x0][0x604] ;  /* 0x00018100000a7ab9 */ /* 0x000fe20000000800 */
[----:B------:R-:W-:Y:S01]  /*2e60*/  ULDC UR11, c[0x0][0x604] ;  /* 0x00018100000b7ab9 */ /* 0x000fe20000000800 */
[--C-:B------:R-:W-:Y:S01]  /*2e70*/  FFMA R124, R31, UR10, -R4.reuse ;  /* 0x0000000a1f7c7c23 */ /* 0x100fe20008000804 */
[----:B------:R-:W-:Y:S01]  /*2e80*/  @!P5 FMUL R88, R88, 0.5 ;  /* 0x3f0000005858d820 */ /* 0x000fe20000400000 */
[----:B------:R-:W3:Y:S01]  /*2e90*/  MUFU.EX2 R80, R80 ;  /* 0x0000005000507308 */ /* 0x000ee20000000800 */
[----:B----4-:R-:W-:Y:S01]  /*2ea0*/  @!P4 FMUL R69, R69, R69 ;  /* 0x000000454545c220 */ /* 0x010fe20000400000 */
[----:B------:R-:W-:Y:S01]  /*2eb0*/  FSETP.GEU.AND P4, PT, R81, -126, PT ;  /* 0xc2fc00005100780b */ /* 0x000fe20003f8e000 */
[----:B------:R-:W-:Y:S01]  /*2ec0*/  ULDC UR10, c[0x0][0x604] ;  /* 0x00018100000a7ab9 */ /* 0x000fe20000000800 */
[--C-:B------:R-:W-:Y:S01]  /*2ed0*/  FFMA R130, R130, UR11, -R4.reuse ;  /* 0x0000000b82827c23 */ /* 0x100fe20008000804 */
[--C-:B------:R-:W-:Y:S01]  /*2ee0*/  FFMA R34, R34, UR10, -R4.reuse ;  /* 0x0000000a22227c23 */ /* 0x100fe20008000804 */
[----:B------:R-:W-:Y:S01]  /*2ef0*/  ULDC UR10, c[0x0][0x604] ;  /* 0x00018100000a7ab9 */ /* 0x000fe20000000800 */
[----:B------:R-:W-:Y:S01]  /*2f00*/  @!P3 FMUL R77, R77, 0.5 ;  /* 0x3f0000004d4db820 */ /* 0x000fe20000400000 */
[----:B------:R-:W4:Y:S01]  /*2f10*/  MUFU.EX2 R84, R84 ;  /* 0x0000005400547308 */ /* 0x000f220000000800 */
[----:B--2---:R-:W-:Y:S01]  /*2f20*/  @!P6 FMUL R61, R61, R61 ;  /* 0x0000003d3d3de220 */ /* 0x004fe20000400000 */
[----:B------:R-:W-:Y:S01]  /*2f30*/  FSETP.GEU.AND P6, PT, R73, -126, PT ;  /* 0xc2fc00004900780b */ /* 0x000fe20003fce000 */
[--C-:B------:R-:W-:Y:S01]  /*2f40*/  FFMA R128, R35, UR10, -R4.reuse ;  /* 0x0000000a23807c23 */ /* 0x100fe20008000804 */
[----:B------:R-:W-:Y:S01]  /*2f50*/  ULDC UR10, c[0x0][0x604] ;  /* 0x00018100000a7ab9 */ /* 0x000fe20000000800 */
[--C-:B------:R-:W-:Y:S01]  /*2f60*/  FFMA R125, R131, UR14, -R4.reuse ;  /* 0x0000000e837d7c23 */ /* 0x100fe20008000804 */
[--C-:B------:R-:W-:Y:S01]  /*2f70*/  FFMA R38, R38, UR10, -R4.reuse ;  /* 0x0000000a26267c23 */ /* 0x100fe20008000804 */
[----:B------:R-:W-:Y:S01]  /*2f80*/  @!P4 FMUL R81, R81, 0.5 ;  /* 0x3f0000005151c820 */ /* 0x000fe20000400000 */
[----:B------:R-:W2:Y:S01]  /*2f90*/  MUFU.EX2 R88, R88 ;  /* 0x0000005800587308 */ /* 0x000ea20000000800 */
[----:B---3--:R-:W-:Y:S01]  /*2fa0*/  @!P2 FMUL R80, R80, R80 ;  /* 0x000000505050a220 */ /* 0x008fe20000400000 */
[----:B------:R-:W-:Y:S01]  /*2fb0*/  FSETP.GEU.AND P2, PT, R92, -126, PT ;  /* 0xc2fc00005c00780b */ /* 0x000fe20003f4e000 */
[----:B------:R-:W-:Y:S01]  /*2fc0*/  ULDC UR10, c[0x0][0x604] ;  /* 0x00018100000a7ab9 */ /* 0x000fe20000000800 */
[----:B------:R-:W-:Y:S01]  /*2fd0*/  ULDC UR11, c[0x0][0x604] ;  /* 0x00018100000b7ab9 */ /* 0x000fe20000000800 */
[--C-:B------:R-:W-:Y:S01]  /*2fe0*/  FFMA R132, R39, UR10, -R4.reuse ;  /* 0x0000000a27847c23 */ /* 0x100fe20008000804 */
[----:B------:R-:W-:Y:S01]  /*2ff0*/  ULDC UR10, c[0x0][0x604] ;  /* 0x00018100000a7ab9 */ /* 0x000fe20000000800 */
[----:B------:R-:W-:Y:S01]  /*3000*/  @!P6 FMUL R73, R73, 0.5 ;  /* 0x3f0000004949e820 */ /* 0x000fe20000400000 */
[----:B------:R-:W3:Y:S01]  /*3010*/  MUFU.EX2 R77, R77 ;  /* 0x0000004d004d7308 */ /* 0x000ee20000000800 */
[----:B----4-:R-:W-:Y:S01]  /*3020*/  @!P1 FMUL R84, R84, R84 ;  /* 0x0000005454549220 */ /* 0x010fe20000400000 */
[----:B------:R-:W-:Y:S01]  /*3030*/  FSETP.GEU.AND P1, PT, R96, -126, PT ;  /* 0xc2fc00006000780b */ /* 0x000fe20003f2e000 */
[--C-:B------:R-:W-:Y:S01]  /*3040*/  FFMA R42, R42, UR10, -R4.reuse ;  /* 0x0000000a2a2a7c23 */ /* 0x100fe20008000804 */
[----:B------:R-:W-:Y:S01]  /*3050*/  ULDC UR10, c[0x0][0x604] ;  /* 0x00018100000a7ab9 */ /* 0x000fe20000000800 */
[--C-:B------:R-:W-:Y:S01]  /*3060*/  FFMA R138, R138, UR18, -R4.reuse ;  /* 0x000000128a8a7c23 */ /* 0x100fe20008000804 */
[--C-:B------:R-:W-:Y:S01]  /*3070*/  FFMA R136, R43, UR10, -R4.reuse ;  /* 0x0000000a2b887c23 */ /* 0x100fe20008000804 */
        /* <DEDUP_REMOVED lines=37> */
[--C-:B------:R-:W-:Y:S01]  /*32d0*/  FFMA R146, R146, UR14, -R4.reuse ;  /* 0x0000000e92927c23 */ /* 0x100fe20008000804 */
        /* <DEDUP_REMOVED lines=25> */
[----:B------:R-:W-:Y:S01]  /*3470*/  FFMA R156, R67, UR10, -R4 ;  /* 0x0000000a439c7c23 */ /* 0x000fe20008000804 */
[----:B------:R-:W-:Y:S01]  /*3480*/  @!P5 FMUL R112, R112, 0.5 ;  /* 0x3f0000007070d820 */ /* 0x000fe20000400000 */
[----:B------:R-:W3:Y:S01]  /*3490*/  MUFU.EX2 R104, R104 ;  /* 0x0000006800687308 */ /* 0x000ee20000000800 */
[----:B----4-:R-:W-:Y:S01]  /*34a0*/  @!P4 FMUL R93, R93, R93 ;  /* 0x0000005d5d5dc220 */ /* 0x010fe20000400000 */
[----:B------:R-:W-:Y:S01]  /*34b0*/  FSETP.GEU.AND P4, PT, R105, -126, PT ;  /* 0xc2fc00006900780b */ /* 0x000fe20003f8e000 */
[----:B------:R-:W-:-:S02]  /*34c0*/  ULDC UR10, c[0x0][0x604] ;  /* 0x00018100000a7ab9 */ /* 0x000fc40000000800 */
[--C-:B------:R-:W-:Y:S01]  /*34d0*/  FFMA R70, R70, UR10, -R4.reuse ;  /* 0x0000000a46467c23 */ /* 0x100fe20008000804 */
[----:B------:R-:W-:Y:S01]  /*34e0*/  ULDC UR10, c[0x0][0x604] ;  /* 0x00018100000a7ab9 */ /* 0x000fe20000000800 */
[----:B------:R-:W-:Y:S01]  /*34f0*/  @!P3 FMUL R101, R101, 0.5 ;  /* 0x3f0000006565b820 */ /* 0x000fe20000400000 */
[----:B------:R-:W4:Y:S01]  /*3500*/  MUFU.EX2 R108, R108 ;  /* 0x0000006c006c7308 */ /* 0x000f220000000800 */
[----:B--2---:R-:W-:Y:S01]  /*3510*/  @!P6 FMUL R85, R85, R85 ;  /* 0x000000555555e220 */ /* 0x004fe20000400000 */
[----:B------:R-:W-:Y:S01]  /*3520*/  FSETP.GEU.AND P6, PT, R97, -126, PT ;  /* 0xc2fc00006100780b */ /* 0x000fe20003fce000 */
[--C-:B------:R-:W-:Y:S01]  /*3530*/  FFMA R158, R71, UR10, -R4.reuse ;  /* 0x0000000a479e7c23 */ /* 0x100fe20008000804 */
[----:B------:R-:W-:Y:S02]  /*3540*/  ULDC UR10, c[0x0][0x604] ;  /* 0x00018100000a7ab9 */ /* 0x000fe40000000800 */
[----:B------:R-:W-:Y:S01]  /*3550*/  FFMA R74, R74, UR10, -R4 ;  /* 0x0000000a4a4a7c23 */ /* 0x000fe20008000804 */
[----:B------:R-:W-:Y:S01]  /*3560*/  @!P4 FMUL R105, R105, 0.5 ;  /* 0x3f0000006969c820 */ /* 0x000fe20000400000 */
[----:B------:R-:W2:Y:S01]  /*3570*/  MUFU.EX2 R112, R112 ;  /* 0x0000007000707308 */ /* 0x000ea20000000800 */
[----:B---3--:R-:W-:Y:S01]  /*3580*/  @!P2 FMUL R104, R104, R104 ;  /* 0x000000686868a220 */ /* 0x008fe20000400000 */
[----:B------:R-:W-:Y:S01]  /*3590*/  FSETP.GEU.AND P2, PT, R3, -126, PT ;  /* 0xc2fc00000300780b */ /* 0x000fe20003f4e000 */
[----:B------:R-:W-:-:S02]  /*35a0*/  ULDC UR10, c[0x0][0x604] ;  /* 0x00018100000a7ab9 */ /* 0x000fc40000000800 */
[--C-:B------:R-:W-:Y:S01]  /*35b0*/  FFMA R160, R75, UR10, -R4.reuse ;  /* 0x0000000a4ba07c23 */ /* 0x100fe20008000804 */
[----:B------:R-:W-:Y:S01]  /*35c0*/  ULDC UR10, c[0x0][0x604] ;  /* 0x00018100000a7ab9 */ /* 0x000fe20000000800 */
[----:B------:R-:W-:Y:S01]  /*35d0*/  @!P6 FMUL R97, R97, 0.5 ;  /* 0x3f0000006161e820 */ /* 0x000fe20000400000 */
[----:B------:R-:W3:Y:S01]  /*35e0*/  MUFU.EX2 R101, R101 ;  /* 0x0000006500657308 */ /* 0x000ee20000000800 */
[----:B----4-:R-:W-:Y:S01]  /*35f0*/  @!P1 FMUL R108, R108, R108 ;  /* 0x0000006c6c6c9220 */ /* 0x010fe20000400000 */
[----:B------:R-:W-:Y:S01]  /*3600*/  FSETP.GEU.AND P1, PT, R120, -126, PT ;  /* 0xc2fc00007800780b */ /* 0x000fe20003f2e000 */
[----:B------:R-:W-:Y:S01]  /*3610*/  FFMA R78, R78, UR10, -R4 ;  /* 0x0000000a4e4e7c23 */ /* 0x000fe20008000804 */
[----:B------:R-:W-:Y:S01]  /*3620*/  ULDC UR10, c[0x0][0x604] ;  /* 0x00018100000a7ab9 */ /* 0x000fe20000000800 */
[----:B------:R-:W-:Y:S01]  /*3630*/  FADD R135, R37, R104 ;  /* 0x0000006825877221 */ /* 0x000fe20000000000 */
[----:B------:R-:W-:Y:S01]  /*3640*/  FFMA R162, R79, UR10, -R4 ;  /* 0x0000000a4fa27c23 */ /* 0x000fe20008000804 */
[----:B------:R-:W-:Y:S01]  /*3650*/  @!P2 FMUL R3, R3, 0.5 ;  /* 0x3f0000000303a820 */ /* 0x000fe20000400000 */
[----:B------:R-:W4:Y:S01]  /*3660*/  MUFU.EX2 R105, R105 ;  /* 0x0000006900697308 */ /* 0x000f220000000800 */
[----:B--2---:R-:W-:Y:S01]  /*3670*/  @!P5 FMUL R112, R112, R112 ;  /* 0x000000707070d220 */ /* 0x004fe20000400000 */
[----:B------:R-:W-:Y:S01]  /*3680*/  FSETP.GEU.AND P5, PT, R124, -126, PT ;  /* 0xc2fc00007c00780b */ /* 0x000fe20003fae000 */
[----:B------:R-:W-:-:S02]  /*3690*/  ULDC UR10, c[0x0][0x604] ;  /* 0x00018100000a7ab9 */ /* 0x000fc40000000800 */
[----:B------:R-:W-:Y:S01]  /*36a0*/  FFMA R82, R82, UR10, -R4 ;  /* 0x0000000a52527c23 */ /* 0x000fe20008000804 */
[----:B------:R-:W-:Y:S01]  /*36b0*/  ULDC UR10, c[0x0][0x604] ;  /* 0x00018100000a7ab9 */ /* 0x000fe20000000800 */
[----:B------:R-:W-:Y:S01]  /*36c0*/  @!P1 FMUL R120, R120, 0.5 ;  /* 0x3f00000078789820 */ /* 0x000fe20000400000 */
[----:B------:R-:W2:Y:S01]  /*36d0*/  MUFU.EX2 R97, R97 ;  /* 0x0000006100617308 */ /* 0x000ea20000000800 */
[----:B---3--:R-:W-:Y:S01]  /*36e0*/  @!P3 FMUL R101, R101, R101 ;  /* 0x000000656565b220 */ /* 0x008fe20000400000 */
[----:B------:R-:W-:-:S05]  /*36f0*/  FSETP.GEU.AND P3, PT, R113, -126, PT ;  /* 0xc2fc00007100780b */ /* 0x000fca0003f6e000 */
[----:B------:R-:W-:Y:S01]  /*3700*/  @!P5 FMUL R124, R124, 0.5 ;  /* 0x3f0000007c7cd820 */ /* 0x000fe20000400000 */
[----:B------:R3:W5:Y:S01]  /*3710*/  MUFU.EX2 R116, R3 ;  /* 0x0000000300747308 */ /* 0x0007620000000800 */
[----:B----4-:R-:W-:Y:S01]  /*3720*/  @!P4 FMUL R105, R105, R105 ;  /* 0x000000696969c220 */ /* 0x010fe20000400000 */
[----:B------:R-:W-:-:S03]  /*3730*/  FSETP.GEU.AND P4, PT, R26, -126, PT ;  /* 0xc2fc00001a00780b */ /* 0x000fc60003f8e000 */
[----:B------:R-:W-:Y:S02]  /*3740*/  FADD R137, R18, R105 ;  /* 0x0000006912897221 */ /* 0x000fe40000000000 */
[----:B------:R-:W-:Y:S01]  /*3750*/  @!P3 FMUL R113, R113, 0.5 ;  /* 0x3f0000007171b820 */ /* 0x000fe20000400000 */
[----:B------:R-:W4:Y:S01]  /*3760*/  MUFU.EX2 R120, R120 ;  /* 0x0000007800787308 */ /* 0x000f220000000800 */
[----:B--2---:R-:W-:Y:S01]  /*3770*/  @!P6 FMUL R97, R97, R97 ;  /* 0x000000616161e220 */ /* 0x004fe20000400000 */
[----:B------:R-:W-:Y:S01]  /*3780*/  FSETP.GEU.AND P6, PT, R109, -126, PT ;  /* 0xc2fc00006d00780b */ /* 0x000fe20003fce000 */
[--C-:B---3--:R-:W-:Y:S01]  /*3790*/  FFMA R3, R83, UR10, -R4.reuse ;  /* 0x0000000a53037c23 */ /* 0x108fe20008000804 */
[----:B------:R-:W-:Y:S02]  /*37a0*/  ULDC UR10, c[0x0][0x604] ;  /* 0x00018100000a7ab9 */ /* 0x000fe40000000800 */
[----:B------:R-:W-:Y:S01]  /*37b0*/  FFMA R22, R86, UR10, -R4 ;  /* 0x0000000a56167c23 */ /* 0x000fe20008000804 */
[----:B------:R-:W-:Y:S01]  /*37c0*/  @!P4 FMUL R26, R26, 0.5 ;  /* 0x3f0000001a1ac820 */ /* 0x000fe20000400000 */
[----:B------:R-:W2:Y:S01]  /*37d0*/  MUFU.EX2 R124, R124 ;  /* 0x0000007c007c7308 */ /* 0x000ea20000000800 */
[----:B-----5:R-:W-:Y:S01]  /*37e0*/  @!P2 FMUL R116, R116, R116 ;  /* 0x000000747474a220 */ /* 0x020fe20000400000 */
[----:B------:R-:W-:Y:S01]  /*37f0*/  FSETP.GEU.AND P2, PT, R128, -126, PT ;  /* 0xc2fc00008000780b */ /* 0x000fe20003f4e000 */
[----:B------:R-:W-:-:S04]  /*3800*/  ULDC UR10, c[0x0][0x604] ;  /* 0x00018100000a7ab9 */ /* 0x000fc80000000800 */
[----:B------:R-:W-:Y:S01]  /*3810*/  @!P6 FMUL R109, R109, 0.5 ;  /* 0x3f0000006d6de820 */ /* 0x000fe20000400000 */
[----:B------:R-:W3:Y:S01]  /*3820*/  MUFU.EX2 R113, R113 ;  /* 0x0000007100717308 */ /* 0x000ee20000000800 */
[----:B----4-:R-:W-:Y:S01]  /*3830*/  @!P1 FMUL R120, R120, R120 ;  /* 0x0000007878789220 */ /* 0x010fe20000400000 */
[----:B------:R-:W-:-:S05]  /*3840*/  FSETP.GEU.AND P1, PT, R132, -126, PT ;  /* 0xc2fc00008400780b */ /* 0x000fca0003f2e000 */
[----:B------:R-:W-:Y:S01]  /*3850*/  @!P2 FMUL R128, R128, 0.5 ;  /* 0x3f0000008080a820 */ /* 0x000fe20000400000 */
[----:B------:R4:W5:Y:S01]  /*3860*/  MUFU.EX2 R27, R26 ;  /* 0x0000001a001b7308 */ /* 0x0009620000000800 */
[----:B--2---:R-:W-:Y:S01]  /*3870*/  @!P5 FMUL R124, R124, R124 ;  /* 0x0000007c7c7cd220 */ /* 0x004fe20000400000 */
[----:B------:R-:W-:-:S05]  /*3880*/  FSETP.GEU.AND P5, PT, R136, -126, PT ;  /* 0xc2fc00008800780b */ /* 0x000fca0003fae000 */
[----:B------:R-:W-:Y:S01]  /*3890*/  @!P1 FMUL R132, R132, 0.5 ;  /* 0x3f00000084849820 */ /* 0x000fe20000400000 */
[----:B------:R-:W2:Y:S01]  /*38a0*/  MUFU.EX2 R109, R109 ;  /* 0x0000006d006d7308 */ /* 0x000ea20000000800 */
[----:B---3--:R-:W-:Y:S01]  /*38b0*/  @!P3 FMUL R113, R113, R113 ;  /* 0x000000717171b220 */ /* 0x008fe20000400000 */
[----:B------:R-:W-:Y:S01]  /*38c0*/  FSETP.GEU.AND P3, PT, R34, -126, PT ;  /* 0xc2fc00002200780b */ /* 0x000fe20003f6e000 */
[----:B----4-:R-:W-:Y:S01]  /*38d0*/  FFMA R26, R87, UR10, -R4 ;  /* 0x0000000a571a7c23 */ /* 0x010fe20008000804 */
[----:B------:R-:W-:-:S03]  /*38e0*/  ULDC UR10, c[0x0][0x604] ;  /* 0x00018100000a7ab9 */ /* 0x000fc60000000800 */
[----:B------:R-:W-:Y:S01]  /*38f0*/  @!P5 FMUL R136, R136, 0.5 ;  /* 0x3f0000008888d820 */ /* 0x000fe20000400000 */
[----:B------:R-:W3:Y:S01]  /*3900*/  MUFU.EX2 R128, R128 ;  /* 0x0000008000807308 */ /* 0x000ee20000000800 */
[----:B-----5:R-:W-:Y:S01]  /*3910*/  @!P4 FMUL R27, R27, R27 ;  /* 0x0000001b1b1bc220 */ /* 0x020fe20000400000 */
[----:B------:R-:W-:-:S05]  /*3920*/  FSETP.GEU.AND P4, PT, R38, -126, PT ;  /* 0xc2fc00002600780b */ /* 0x000fca0003f8e000 */
[----:B------:R-:W-:Y:S01]  /*3930*/  @!P3 FMUL R34, R34, 0.5 ;  /* 0x3f0000002222b820 */ /* 0x000fe20000400000 */
[----:B------:R-:W4:Y:S01]  /*3940*/  MUFU.EX2 R132, R132 ;  /* 0x0000008400847308 */ /* 0x000f220000000800 */
[----:B--2---:R-:W-:Y:S01]  /*3950*/  @!P6 FMUL R109, R109, R109 ;  /* 0x0000006d6d6de220 */ /* 0x004fe20000400000 */
[----:B------:R-:W-:-:S05]  /*3960*/  FSETP.GEU.AND P6, PT, R30, -126, PT ;  /* 0xc2fc00001e00780b */ /* 0x000fca0003fce000 */
[----:B------:R-:W-:Y:S01]  /*3970*/  @!P4 FMUL R38, R38, 0.5 ;  /* 0x3f0000002626c820 */ /* 0x000fe20000400000 */
[----:B------:R-:W2:Y:S01]  /*3980*/  MUFU.EX2 R136, R136 ;  /* 0x0000008800887308 */ /* 0x000ea20000000800 */
[----:B---3--:R-:W-:Y:S01]  /*3990*/  @!P2 FMUL R128, R128, R128 ;  /* 0x000000808080a220 */ /* 0x008fe20000400000 */
[----:B------:R-:W-:-:S05]  /*39a0*/  FSETP.GEU.AND P2, PT, R140, -126, PT ;  /* 0xc2fc00008c00780b */ /* 0x000fca0003f4e000 */
[----:B------:R-:W-:Y:S01]  /*39b0*/  @!P6 FMUL R30, R30, 0.5 ;  /* 0x3f0000001e1ee820 */ /* 0x000fe20000400000 */
[----:B------:R-:W3:Y:S01]  /*39c0*/  MUFU.EX2 R35, R34 ;  /* 0x0000002200237308 */ /* 0x000ee20000000800 */
[----:B----4-:R-:W-:Y:S01]  /*39d0*/  @!P1 FMUL R132, R132, R132 ;  /* 0x0000008484849220 */ /* 0x010fe20000400000 */
[----:B------:R-:W-:-:S05]  /*39e0*/  FSETP.GEU.AND P1, PT, R144, -126, PT ;  /* 0xc2fc00009000780b */ /* 0x000fca0003f2e000 */
[----:B------:R-:W-:Y:S01]  /*39f0*/  @!P2 FMUL R140, R140, 0.5 ;  /* 0x3f0000008c8ca820 */ /* 0x000fe20000400000 */
[----:B------:R-:W4:Y:S01]  /*3a00*/  MUFU.EX2 R39, R38 ;  /* 0x0000002600277308 */ /* 0x000f220000000800 */
[----:B--2---:R-:W-:Y:S01]  /*3a10*/  @!P5 FMUL R136, R136, R136 ;  /* 0x000000888888d220 */ /* 0x004fe20000400000 */
[----:B------:R-:W-:-:S05]  /*3a20*/  FSETP.GEU.AND P5, PT, R148, -126, PT ;  /* 0xc2fc00009400780b */ /* 0x000fca0003fae000 */
[----:B------:R-:W-:Y:S01]  /*3a30*/  @!P1 FMUL R144, R144, 0.5 ;  /* 0x3f00000090909820 */ /* 0x000fe20000400000 */
[----:B------:R2:W5:Y:S01]  /*3a40*/  MUFU.EX2 R31, R30 ;  /* 0x0000001e001f7308 */ /* 0x0005620000000800 */
[----:B---3--:R-:W-:Y:S01]  /*3a50*/  @!P3 FMUL R35, R35, R35 ;  /* 0x000000232323b220 */ /* 0x008fe20000400000 */
[----:B------:R-:W-:-:S05]  /*3a60*/  FSETP.GEU.AND P3, PT, R46, -126, PT ;  /* 0xc2fc00002e00780b */ /* 0x000fca0003f6e000 */
[----:B------:R-:W-:Y:S01]  /*3a70*/  @!P5 FMUL R148, R148, 0.5 ;  /* 0x3f0000009494d820 */ /* 0x000fe20000400000 */
[----:B------:R-:W3:Y:S01]  /*3a80*/  MUFU.EX2 R140, R140 ;  /* 0x0000008c008c7308 */ /* 0x000ee20000000800 */
[----:B----4-:R-:W-:Y:S01]  /*3a90*/  @!P4 FMUL R39, R39, R39 ;  /* 0x000000272727c220 */ /* 0x010fe20000400000 */
[----:B------:R-:W-:Y:S01]  /*3aa0*/  FSETP.GEU.AND P4, PT, R50, -126, PT ;  /* 0xc2fc00003200780b */ /* 0x000fe20003f8e000 */
[--C-:B--2---:R-:W-:Y:S01]  /*3ab0*/  FFMA R30, R90, UR10, -R4.reuse ;  /* 0x0000000a5a1e7c23 */ /* 0x104fe20008000804 */
        /* <DEDUP_REMOVED lines=8> */
[----:B------:R-:W4:Y:S01]  /*3b40*/  MUFU.EX2 R148, R148 ;  /* 0x0000009400947308 */ /* 0x000f220000000800 */
[----:B---3--:R-:W-:Y:S01]  /*3b50*/  @!P2 FMUL R140, R140, R140 ;  /* 0x0000008c8c8ca220 */ /* 0x008fe20000400000 */
[----:B------:R-:W-:-:S05]  /*3b60*/  FSETP.GEU.AND P2, PT, R152, -126, PT ;  /* 0xc2fc00009800780b */ /* 0x000fca0003f4e000 */
[----:B------:R-:W-:Y:S01]  /*3b70*/  @!P6 FMUL R42, R42, 0.5 ;  /* 0x3f0000002a2ae820 */ /* 0x000fe20000400000 */
        /* <DEDUP_REMOVED lines=64> */
[----:B------:R2:W5:Y:S01]  /*3f80*/  MUFU.EX2 R86, R3 ;  /* 0x0000000300567308 */ /* 0x0005620000000800 */
[----:B----4-:R-:W-:Y:S01]  /*3f90*/  @!P6 FMUL R67, R67, R67 ;  /* 0x000000434343e220 */ /* 0x010fe20000400000 */
[----:B------:R-:W-:-:S05]  /*3fa0*/  FSETP.GEU.AND P6, PT, R78, -126, PT ;  /* 0xc2fc00004e00780b */ /* 0x000fca0003fce000 */
[----:B------:R-:W-:Y:S01]  /*3fb0*/  @!P5 FMUL R91, R91, 0.5 ;  /* 0x3f0000005b5bd820 */ /* 0x000fe20000400000 */
[----:B------:R-:W4:Y:S01]  /*3fc0*/  MUFU.EX2 R87, R22 ;  /* 0x0000001600577308 */ /* 0x000f220000000800 */
[--C-:B--2---:R-:W-:Y:S01]  /*3fd0*/  FFMA R3, R94, UR10, -R4.reuse ;  /* 0x0000000a5e037c23 */ /* 0x104fe20008000804 */
[----:B------:R-:W-:Y:S01]  /*3fe0*/  ULDC UR10, c[0x0][0x604] ;  /* 0x00018100000a7ab9 */ /* 0x000fe20000000800 */
[----:B---3--:R-:W-:Y:S01]  /*3ff0*/  @!P3 FMUL R83, R83, R83 ;  /* 0x000000535353b220 */ /* 0x008fe20000400000 */
[--C-:B------:R-:W-:Y:S01]  /*4000*/  FFMA R95, R95, UR10, -R4.reuse ;  /* 0x0000000a5f5f7c23 */ /* 0x100fe20008000804 */
[----:B------:R-:W-:Y:S01]  /*4010*/  ULDC UR10, c[0x0][0x604] ;  /* 0x00018100000a7ab9 */ /* 0x000fe20000000800 */
[----:B------:R-:W-:Y:S01]  /*4020*/  FSETP.GEU.AND P3, PT, R3, -126, PT ;  /* 0xc2fc00000300780b */ /* 0x000fe20003f6e000 */
[----:B------:R-:W-:Y:S01]  /*4030*/  @!P6 FMUL R78, R78, 0.5 ;  /* 0x3f0000004e4ee820 */ /* 0x000fe20000400000 */
[----:B------:R-:W2:Y:S01]  /*4040*/  MUFU.EX2 R90, R26 ;  /* 0x0000001a005a7308 */ /* 0x000ea20000000800 */
[--C-:B------:R-:W-:Y:S01]  /*4050*/  FFMA R164, R98, UR10, -R4.reuse ;  /* 0x0000000a62a47c23 */ /* 0x100fe20008000804 */
[----:B------:R-:W-:Y:S01]  /*4060*/  ULDC UR10, c[0x0][0x604] ;  /* 0x00018100000a7ab9 */ /* 0x000fe20000000800 */
[----:B-----5:R-:W-:Y:S01]  /*4070*/  @!P2 FMUL R86, R86, R86 ;  /* 0x000000565656a220 */ /* 0x020fe20000400000 */
[--C-:B------:R-:W-:Y:S01]  /*4080*/  FFMA R99, R99, UR10, -R4.reuse ;  /* 0x0000000a63637c23 */ /* 0x100fe20008000804 */
[----:B------:R-:W-:Y:S01]  /*4090*/  ULDC UR10, c[0x0][0x604] ;  /* 0x00018100000a7ab9 */ /* 0x000fe20000000800 */
[----:B------:R-:W-:Y:S01]  /*40a0*/  FSETP.GEU.AND P2, PT, R95, -126, PT ;  /* 0xc2fc00005f00780b */ /* 0x000fe20003f4e000 */
[--C-:B------:R-:W-:Y:S01]  /*40b0*/  FFMA R102, R102, UR10, -R4.reuse ;  /* 0x0000000a66667c23 */ /* 0x100fe20008000804 */
[----:B------:R-:W3:Y:S01]  /*40c0*/  MUFU.EX2 R91, R91 ;  /* 0x0000005b005b7308 */ /* 0x000ee20000000800 */
[----:B------:R-:W-:Y:S01]  /*40d0*/  ULDC UR10, c[0x0][0x604] ;  /* 0x00018100000a7ab9 */ /* 0x000fe20000000800 */
[----:B----4-:R-:W-:Y:S01]  /*40e0*/  @!P4 FMUL R87, R87, R87 ;  /* 0x000000575757c220 */ /* 0x010fe20000400000 */
[----:B------:R-:W-:Y:S01]  /*40f0*/  FFMA R103, R103, UR10, -R4 ;  /* 0x0000000a67677c23 */ /* 0x000fe20008000804 */
[----:B------:R-:W-:Y:S01]  /*4100*/  FSETP.GEU.AND P4, PT, R164, -126, PT ;  /* 0xc2fc0000a400780b */ /* 0x000fe20003f8e000 */
[----:B------:R-:W-:Y:S01]  /*4110*/  @!P3 FMUL R3, R3, 0.5 ;  /* 0x3f0000000303b820 */ /* 0x000fe20000400000 */
[----:B------:R-:W-:-:S02]  /*4120*/  ULDC UR10, c[0x0][0x604] ;  /* 0x00018100000a7ab9 */ /* 0x000fc40000000800 */
[----:B------:R-:W4:Y:S01]  /*4130*/  MUFU.EX2 R79, R78 ;  /* 0x0000004e004f7308 */ /* 0x000f220000000800 */
[----:B--2---:R-:W-:Y:S01]  /*4140*/  @!P1 FMUL R90, R90, R90 ;  /* 0x0000005a5a5a9220 */ /* 0x004fe20000400000 */
[----:B------:R-:W-:Y:S01]  /*4150*/  FSETP.GEU.AND P1, PT, R99, -126, PT ;  /* 0xc2fc00006300780b */ /* 0x000fe20003f2e000 */
[----:B------:R-:W-:-:S05]  /*4160*/  @!P2 FMUL R95, R95, 0.5 ;  /* 0x3f0000005f5fa820 */ /* 0x000fca0000400000 */
[----:B------:R2:W5:Y:S01]  /*4170*/  MUFU.EX2 R98, R3 ;  /* 0x0000000300627308 */ /* 0x0005620000000800 */
[----:B---3--:R-:W-:Y:S01]  /*4180*/  @!P5 FMUL R91, R91, R91 ;  /* 0x0000005b5b5bd220 */ /* 0x008fe20000400000 */
[----:B------:R-:W-:Y:S01]  /*4190*/  FSETP.GEU.AND P5, PT, R103, -126, PT ;  /* 0xc2fc00006700780b */ /* 0x000fe20003fae000 */
[----:B------:R-:W-:-:S04]  /*41a0*/  @!P4 FMUL R164, R164, 0.5 ;  /* 0x3f000000a4a4c820 */ /* 0x000fc80000400000 */
[----:B------:R-:W-:Y:S01]  /*41b0*/  @!P1 FMUL R99, R99, 0.5 ;  /* 0x3f00000063639820 */ /* 0x000fe20000400000 */
[----:B------:R-:W3:Y:S01]  /*41c0*/  MUFU.EX2 R95, R95 ;  /* 0x0000005f005f7308 */ /* 0x000ee20000000800 */
[----:B----4-:R-:W-:Y:S01]  /*41d0*/  @!P6 FMUL R79, R79, R79 ;  /* 0x0000004f4f4fe220 */ /* 0x010fe20000400000 */
[----:B------:R-:W-:Y:S01]  /*41e0*/  FSETP.GEU.AND P6, PT, R30, -126, PT ;  /* 0xc2fc00001e00780b */ /* 0x000fe20003fce000 */
[--C-:B--2---:R-:W-:Y:S01]  /*41f0*/  FFMA R3, R106, UR10, -R4.reuse ;  /* 0x0000000a6a037c23 */ /* 0x104fe20008000804 */
[----:B------:R-:W-:Y:S02]  /*4200*/  ULDC UR10, c[0x0][0x604] ;  /* 0x00018100000a7ab9 */ /* 0x000fe40000000800 */
[--C-:B------:R-:W-:Y:S01]  /*4210*/  FFMA R22, R107, UR10, -R4.reuse ;  /* 0x0000000a6b167c23 */ /* 0x100fe20008000804 */
[----:B------:R-:W-:Y:S01]  /*4220*/  @!P5 FMUL R103, R103, 0.5 ;  /* 0x3f0000006767d820 */ /* 0x000fe20000400000 */
[----:B------:R-:W2:Y:S01]  /*4230*/  MUFU.EX2 R164, R164 ;  /* 0x000000a400a47308 */ /* 0x000ea20000000800 */
[----:B------:R-:W-:Y:S01]  /*4240*/  ULDC UR10, c[0x0][0x604] ;  /* 0x00018100000a7ab9 */ /* 0x000fe20000000800 */
[----:B-----5:R-:W-:Y:S01]  /*4250*/  @!P3 FMUL R98, R98, R98 ;  /* 0x000000626262b220 */ /* 0x020fe20000400000 */
[----:B------:R-:W-:Y:S01]  /*4260*/  FFMA R26, R110, UR10, -R4 ;  /* 0x0000000a6e1a7c23 */ /* 0x000fe20008000804 */
[----:B------:R-:W-:Y:S01]  /*4270*/  ULDC UR10, c[0x0][0x604] ;  /* 0x00018100000a7ab9 */ /* 0x000fe20000000800 */
[----:B------:R-:W-:-:S02]  /*4280*/  FSETP.GEU.AND P3, PT, R3, -126, PT ;  /* 0xc2fc00000300780b */ /* 0x000fc40003f6e000 */
[----:B------:R-:W-:Y:S01]  /*4290*/  @!P6 FMUL R30, R30, 0.5 ;  /* 0x3f0000001e1ee820 */ /* 0x000fe20000400000 */
[----:B------:R-:W4:Y:S01]  /*42a0*/  MUFU.EX2 R99, R99 ;  /* 0x0000006300637308 */ /* 0x000f220000000800 */
[----:B---3--:R-:W-:Y:S01]  /*42b0*/  @!P2 FMUL R95, R95, R95 ;  /* 0x0000005f5f5fa220 */ /* 0x008fe20000400000 */
[----:B------:R-:W-:-:S06]  /*42c0*/  FSETP.GEU.AND P2, PT, R22, -126, PT ;  /* 0xc2fc00001600780b */ /* 0x000fcc0003f4e000 */
[----:B------:R3:W5:Y:S01]  /*42d0*/  MUFU.EX2 R107, R103 ;  /* 0x00000067006b7308 */ /* 0x0007620000000800 */
[----:B--2---:R-:W-:Y:S01]  /*42e0*/  @!P4 FMUL R164, R164, R164 ;  /* 0x000000a4a4a4c220 */ /* 0x004fe20000400000 */
[----:B------:R-:W-:Y:S01]  /*42f0*/  FSETP.GEU.AND P4, PT, R26, -126, PT ;  /* 0xc2fc00001a00780b */ /* 0x000fe20003f8e000 */
[----:B------:R-:W-:-:S04]  /*4300*/  @!P3 FMUL R3, R3, 0.5 ;  /* 0x3f0000000303b820 */ /* 0x000fc80000400000 */
[----:B------:R-:W-:Y:S01]  /*4310*/  @!P2 FMUL R22, R22, 0.5 ;  /* 0x3f0000001616a820 */ /* 0x000fe20000400000 */
[----:B------:R2:W1:Y:S01]  /*4320*/  MUFU.EX2 R94, R30 ;  /* 0x0000001e005e7308 */ /* 0x0004620000000800 */
[----:B----4-:R-:W-:Y:S01]  /*4330*/  @!P1 FMUL R99, R99, R99 ;  /* 0x0000006363639220 */ /* 0x010fe20000400000 */
[----:B---3--:R-:W-:Y:S01]  /*4340*/  FADD R103, R40, R85 ;  /* 0x0000005528677221 */ /* 0x008fe20000000000 */
[----:B------:R-:W-:-:S04]  /*4350*/  F2FP.F16.F32.PACK_AB R40, R23, R40 ;  /* 0x000000281728723e */ /* 0x000fc800000000ff */
[----:B------:R-:W-:Y:S01]  /*4360*/  @!P4 FMUL R26, R26, 0.5 ;  /* 0x3f0000001a1ac820 */ /* 0x000fe20000400000 */
[----:B------:R3:W4:Y:S01]  /*4370*/  MUFU.EX2 R110, R3 ;  /* 0x00000003006e7308 */ /* 0x0007220000000800 */
[--C-:B--2---:R-:W-:Y:S01]  /*4380*/  FFMA R30, R111, UR10, -R4.reuse ;  /* 0x0000000a6f1e7c23 */ /* 0x104fe20008000804 */
[----:B------:R-:W-:Y:S01]  /*4390*/  ULDC UR10, c[0x0][0x604] ;  /* 0x00018100000a7ab9 */ /* 0x000fe20000000800 */
[----:B-----5:R-:W-:Y:S01]  /*43a0*/  @!P5 FMUL R107, R107, R107 ;  /* 0x0000006b6b6bd220 */ /* 0x020fe20000400000 */
[--C-:B------:R-:W-:Y:S01]  /*43b0*/  FFMA R34, R114, UR10, -R4.reuse ;  /* 0x0000000a72227c23 */ /* 0x100fe20008000804 */
[----:B------:R-:W-:Y:S01]  /*43c0*/  ULDC UR10, c[0x0][0x604] ;  /* 0x00018100000a7ab9 */ /* 0x000fe20000000800 */
[----:B------:R-:W-:Y:S01]  /*43d0*/  FSETP.GEU.AND P1, PT, R30, -126, PT ;  /* 0xc2fc00001e00780b */ /* 0x000fe20003f2e000 */
[--C-:B------:R-:W-:Y:S01]  /*43e0*/  FFMA R117, R115, UR10, -R4.reuse ;  /* 0x0000000a73757c23 */ /* 0x100fe20008000804 */
[----:B------:R2:W5:Y:S01]  /*43f0*/  MUFU.EX2 R111, R22 ;  /* 0x00000016006f7308 */ /* 0x0005620000000800 */
[----:B------:R-:W-:Y:S01]  /*4400*/  ULDC UR10, c[0x0][0x604] ;  /* 0x00018100000a7ab9 */ /* 0x000fe20000000800 */
[----:B-1----:R-:W-:Y:S01]  /*4410*/  @!P6 FMUL R94, R94, R94 ;  /* 0x0000005e5e5ee220 */ /* 0x002fe20000400000 */
[----:B---3--:R-:W-:Y:S01]  /*4420*/  FFMA R3, R118, UR10, -R4 ;  /* 0x0000000a76037c23 */ /* 0x008fe20008000804 */
[----:B------:R-:W-:Y:S01]  /*4430*/  FSETP.GEU.AND P5, PT, R117, -126, PT ;  /* 0xc2fc00007500780b */ /* 0x000fe20003fae000 */
[----:B------:R-:W-:Y:S01]  /*4440*/  ULDC UR10, c[0x0][0x604] ;  /* 0x00018100000a7ab9 */ /* 0x000fe20000000800 */
[----:B------:R-:W-:-:S02]  /*4450*/  FSETP.GEU.AND P6, PT, R102, -126, PT ;  /* 0xc2fc00006600780b */ /* 0x000fc40003fce000 */
[----:B------:R-:W1:Y:S01]  /*4460*/  MUFU.EX2 R114, R26 ;  /* 0x0000001a00727308 */ /* 0x000e620000000800 */
[--C-:B--2---:R-:W-:Y:S01]  /*4470*/  FFMA R22, R122, UR10, -R4.reuse ;  /* 0x0000000a7a167c23 */ /* 0x104fe20008000804 */
[----:B------:R-:W-:Y:S01]  /*4480*/  ULDC UR10, c[0x0][0x604] ;  /* 0x00018100000a7ab9 */ /* 0x000fe20000000800 */
[----:B------:R-:W-:Y:S01]  /*4490*/  @!P1 FMUL R30, R30, 0.5 ;  /* 0x3f0000001e1e9820 */ /* 0x000fe20000400000 */
[--C-:B------:R-:W-:Y:S01]  /*44a0*/  FFMA R123, R123, UR10, -R4.reuse ;  /* 0x0000000a7b7b7c23 */ /* 0x100fe20008000804 */
[----:B------:R-:W-:Y:S01]  /*44b0*/  ULDC UR10, c[0x0][0x604] ;  /* 0x00018100000a7ab9 */ /* 0x000fe20000000800 */
[----:B----4-:R-:W-:Y:S01]  /*44c0*/  @!P3 FMUL R110, R110, R110 ;  /* 0x0000006e6e6eb220 */ /* 0x010fe20000400000 */
[--C-:B------:R-:W-:Y:S01]  /*44d0*/  FFMA R166, R126, UR10, -R4.reuse ;  /* 0x0000000a7ea67c23 */ /* 0x100fe20008000804 */
[----:B------:R2:W3:Y:S01]  /*44e0*/  MUFU.EX2 R115, R30 ;  /* 0x0000001e00737308 */ /* 0x0004e20000000800 */
[----:B------:R-:W-:Y:S01]  /*44f0*/  @!P5 FMUL R117, R117, 0.5 ;  /* 0x3f0000007575d820 */ /* 0x000fe20000400000 */
[----:B------:R-:W-:Y:S01]  /*4500*/  ULDC UR10, c[0x0][0x604] ;  /* 0x00018100000a7ab9 */ /* 0x000fe20000000800 */
[----:B-----5:R-:W-:Y:S01]  /*4510*/  @!P2 FMUL R111, R111, R111 ;  /* 0x0000006f6f6fa220 */ /* 0x020fe20000400000 */
[--C-:B------:R-:W-:Y:S01]  /*4520*/  FFMA R121, R119, UR10, -R4.reuse ;  /* 0x0000000a77797c23 */ /* 0x100fe20008000804 */
[----:B------:R-:W-:Y:S01]  /*4530*/  ULDC UR10, c[0x0][0x604] ;  /* 0x00018100000a7ab9 */ /* 0x000fe20000000800 */
[----:B------:R-:W-:Y:S01]  /*4540*/  FSETP.GEU.AND P2, PT, R22, -126, PT ;  /* 0xc2fc00001600780b */ /* 0x000fe20003f4e000 */
[----:B------:R-:W-:Y:S01]  /*4550*/  FFMA R127, R127, UR10, -R4 ;  /* 0x0000000a7f7f7c23 */ /* 0x000fe20008000804 */
[----:B------:R-:W4:Y:S01]  /*4560*/  MUFU.EX2 R117, R117 ;  /* 0x0000007500757308 */ /* 0x000f220000000800 */
[----:B-1----:R-:W-:Y:S01]  /*4570*/  @!P4 FMUL R114, R114, R114 ;  /* 0x000000727272c220 */ /* 0x002fe20000400000 */
[----:B------:R-:W-:Y:S01]  /*4580*/  FSETP.GEU.AND P4, PT, R123, -126, PT ;  /* 0xc2fc00007b00780b */ /* 0x000fe20003f8e000 */
[----:B--2---:R-:W-:Y:S01]  /*4590*/  FADD R30, R32, R69 ;  /* 0x00000045201e7221 */ /* 0x004fe20000000000 */
[----:B------:R-:W-:Y:S01]  /*45a0*/  FSETP.GEU.AND P3, PT, R3, -126, PT ;  /* 0xc2fc00000300780b */ /* 0x000fe20003f6e000 */
[----:B------:R-:W-:Y:S01]  /*45b0*/  @!P6 FMUL R102, R102, 0.5 ;  /* 0x3f0000006666e820 */ /* 0x000fe20000400000 */
[----:B------:R-:W-:Y:S01]  /*45c0*/  ULDC UR10, c[0x0][0x604] ;  /* 0x00018100000a7ab9 */ /* 0x000fe20000000800 */
[----:B------:R-:W-:Y:S01]  /*45d0*/  FADD R26, R28, R53 ;  /* 0x000000351c1a7221 */ /* 0x000fe20000000000 */
[----:B------:R-:W-:Y:S01]  /*45e0*/  F2FP.F16.F32.PACK_AB R28, R7, R28 ;  /* 0x0000001c071c723e */ /* 0x000fe200000000ff */
[----:B---3--:R-:W-:Y:S01]  /*45f0*/  @!P1 FMUL R115, R115, R115 ;  /* 0x0000007373739220 */ /* 0x008fe20000400000 */
[----:B------:R-:W-:Y:S01]  /*4600*/  FSETP.GEU.AND P1, PT, R166, -126, PT ;  /* 0xc2fc0000a600780b */ /* 0x000fe20003f2e000 */
[----:B------:R-:W-:Y:S01]  /*4610*/  @!P2 FMUL R22, R22, 0.5 ;  /* 0x3f0000001616a820 */ /* 0x000fe20000400000 */
[----:B------:R-:W1:Y:S01]  /*4620*/  MUFU.EX2 R106, R102 ;  /* 0x00000066006a7308 */ /* 0x000e620000000800 */
[----:B------:R-:W-:Y:S01]  /*4630*/  FADD R38, R26, R103 ;  /* 0x000000671a267221 */ /* 0x000fe20000000000 */
[----:B------:R-:W-:Y:S01]  /*4640*/  FADD R26, R7, R64 ;  /* 0x00000040071a7221 */ /* 0x000fe20000000000 */
[----:B------:R-:W-:Y:S01]  /*4650*/  @!P4 FMUL R123, R123, 0.5 ;  /* 0x3f0000007b7bc820 */ /* 0x000fe20000400000 */
[----:B------:R-:W-:Y:S01]  /*4660*/  FADD R103, R23, R88 ;  /* 0x0000005817677221 */ /* 0x000fe20000000000 */
[----:B----4-:R-:W-:Y:S01]  /*4670*/  @!P5 FMUL R117, R117, R117 ;  /* 0x000000757575d220 */ /* 0x010fe20000400000 */
[----:B------:R-:W-:Y:S01]  /*4680*/  FSETP.GEU.AND P5, PT, R127, -126, PT ;  /* 0xc2fc00007f00780b */ /* 0x000fe20003fae000 */
[----:B------:R-:W-:Y:S01]  /*4690*/  @!P3 FMUL R3, R3, 0.5 ;  /* 0x3f0000000303b820 */ /* 0x000fe20000400000 */
[----:B------:R2:W3:Y:S01]  /*46a0*/  MUFU.EX2 R126, R22 ;  /* 0x00000016007e7308 */ /* 0x0004e20000000800 */
[----:B------:R-:W-:Y:S01]  /*46b0*/  FADD R42, R26, R103 ;  /* 0x000000671a2a7221 */ /* 0x000fe20000000000 */
[----:B------:R-:W-:Y:S01]  /*46c0*/  FADD R26, R6, R57 ;  /* 0x00000039061a7221 */ /* 0x000fe20000000000 */
[----:B------:R-:W-:Y:S01]  /*46d0*/  @!P1 FMUL R166, R166, 0.5 ;  /* 0x3f000000a6a69820 */ /* 0x000fe20000400000 */
[----:B------:R-:W-:Y:S01]  /*46e0*/  FADD R103, R14, R89 ;  /* 0x000000590e677221 */ /* 0x000fe20000000000 */
[----:B------:R-:W-:-:S02]  /*46f0*/  F2FP.F16.F32.PACK_AB R64, R64, R53 ;  /* 0x000000354040723e */ /* 0x000fc400000000ff */
[----:B------:R-:W-:Y:S01]  /*4700*/  F2FP.F16.F32.PACK_AB R53, R86, R83 ;  /* 0x000000535635723e */ /* 0x000fe200000000ff */
[----:B------:R-:W4:Y:S01]  /*4710*/  MUFU.EX2 R119, R123 ;  /* 0x0000007b00777308 */ /* 0x000f220000000800 */
[----:B-1----:R-:W-:Y:S01]  /*4720*/  @!P6 FMUL R106, R106, R106 ;  /* 0x0000006a6a6ae220 */ /* 0x002fe20000400000 */
[----:B------:R-:W-:Y:S01]  /*4730*/  FSETP.GEU.AND P6, PT, R34, -126, PT ;  /* 0xc2fc00002200780b */ /* 0x000fe20003fce000 */
[----:B------:R-:W-:Y:S01]  /*4740*/  @!P5 FMUL R127, R127, 0.5 ;  /* 0x3f0000007f7fd820 */ /* 0x000fe20000400000 */
[----:B------:R-:W-:Y:S01]  /*4750*/  FADD R46, R26, R103 ;  /* 0x000000671a2e7221 */ /* 0x000fe20000000000 */
[----:B------:R-:W-:Y:S01]  /*4760*/  FADD R26, R9, R56 ;  /* 0x00000038091a7221 */ /* 0x000fe20000000000 */
[----:B------:R-:W-:Y:S01]  /*4770*/  FADD R103, R25, R92 ;  /* 0x0000005c19677221 */ /* 0x000fe20000000000 */
[----:B--2---:R-:W-:Y:S01]  /*4780*/  FFMA R22, R150, UR26, -R4 ;  /* 0x0000001a96167c23 */ /* 0x004fe20008000804 */
[----:B------:R-:W1:Y:S01]  /*4790*/  MUFU.EX2 R166, R166 ;  /* 0x000000a600a67308 */ /* 0x000e620000000800 */
[----:B---3--:R-:W-:Y:S01]  /*47a0*/  @!P2 FMUL R126, R126, R126 ;  /* 0x0000007e7e7ea220 */ /* 0x008fe20000400000 */
[----:B------:R-:W-:Y:S01]  /*47b0*/  FSETP.GEU.AND P2, PT, R130, -126, PT ;  /* 0xc2fc00008200780b */ /* 0x000fe20003f4e000 */
[----:B------:R-:W-:Y:S01]  /*47c0*/  FADD R50, R26, R103 ;  /* 0x000000671a327221 */ /* 0x000fe20000000000 */
[----:B------:R-:W-:Y:S01]  /*47d0*/  FADD R26, R24, R61 ;  /* 0x0000003d181a7221 */ /* 0x000fe20000000000 */
[----:B------:R-:W-:Y:S01]  /*47e0*/  FADD R103, R44, R93 ;  /* 0x0000005d2c677221 */ /* 0x000fe20000000000 */
[----:B------:R-:W-:Y:S01]  /*47f0*/  F2FP.F16.F32.PACK_AB R44, R29, R44 ;  /* 0x0000002c1d2c723e */ /* 0x000fe200000000ff */
[----:B------:R-:W-:Y:S01]  /*4800*/  @!P6 FMUL R34, R34, 0.5 ;  /* 0x3f0000002222e820 */ /* 0x000fe20000400000 */
[----:B------:R2:W3:Y:S01]  /*4810*/  MUFU.EX2 R123, R127 ;  /* 0x0000007f007b7308 */ /* 0x0004e20000000800 */
[----:B----4-:R-:W-:Y:S01]  /*4820*/  @!P4 FMUL R119, R119, R119 ;  /* 0x000000777777c220 */ /* 0x010fe20000400000 */
[----:B------:R-:W-:Y:S01]  /*4830*/  FSETP.GEU.AND P4, PT, R125, -126, PT ;  /* 0xc2fc00007d00780b */ /* 0x000fe20003f8e000 */
[----:B------:R-:W-:Y:S01]  /*4840*/  FADD R54, R26, R103 ;  /* 0x000000671a367221 */ /* 0x000fe20000000000 */
[----:B------:R-:W-:Y:S01]  /*4850*/  FADD R26, R8, R65 ;  /* 0x00000041081a7221 */ /* 0x000fe20000000000 */
[----:B------:R-:W-:Y:S01]  /*4860*/  FADD R103, R16, R97 ;  /* 0x0000006110677221 */ /* 0x000fe20000000000 */
[----:B------:R-:W-:Y:S01]  /*4870*/  FADD R66, R152, R119 ;  /* 0x0000007798427221 */ /* 0x000fe20000000000 */
[----:B------:R-:W-:Y:S01]  /*4880*/  @!P2 FMUL R130, R130, 0.5 ;  /* 0x3f0000008282a820 */ /* 0x000fe20000400000 */
[----:B------:R4:W5:Y:S01]  /*4890*/  MUFU.EX2 R122, R3 ;  /* 0x00000003007a7308 */ /* 0x0009620000000800 */
[----:B-1----:R-:W-:Y:S01]  /*48a0*/  @!P1 FMUL R166, R166, R166 ;  /* 0x000000a6a6a69220 */ /* 0x002fe20000400000 */
[----:B------:R-:W-:Y:S01]  /*48b0*/  FSETP.GEU.AND P1, PT, R138, -126, PT ;  /* 0xc2fc00008a00780b */ /* 0x000fe20003f2e000 */
[----:B--2---:R-:W-:Y:S01]  /*48c0*/  FADD R127, R48, R101 ;  /* 0x00000065307f7221 */ /* 0x004fe20000000000 */
[----:B------:R-:W-:Y:S01]  /*48d0*/  FADD R62, R26, R103 ;  /* 0x000000671a3e7221 */ /* 0x000fe20000000000 */
[----:B------:R-:W-:Y:S01]  /*48e0*/  FADD R26, R13, R68 ;  /* 0x000000440d1a7221 */ /* 0x000fe20000000000 */
[----:B------:R-:W-:Y:S01]  /*48f0*/  FADD R103, R33, R100 ;  /* 0x0000006421677221 */ /* 0x000fe20000000000 */
[----:B------:R-:W-:Y:S01]  /*4900*/  @!P4 FMUL R125, R125, 0.5 ;  /* 0x3f0000007d7dc820 */ /* 0x000fe20000400000 */
[----:B------:R-:W1:Y:S01]  /*4910*/  MUFU.EX2 R130, R130 ;  /* 0x0000008200827308 */ /* 0x000e620000000800 */
[----:B---3--:R-:W-:Y:S01]  /*4920*/  @!P5 FMUL R123, R123, R123 ;  /* 0x0000007b7b7bd220 */ /* 0x008fe20000400000 */
[----:B------:R-:W-:Y:S01]  /*4930*/  FSETP.GEU.AND P5, PT, R139, -126, PT ;  /* 0xc2fc00008b00780b */ /* 0x000fe20003fae000 */
[----:B----4-:R-:W-:Y:S01]  /*4940*/  FFMA R3, R134, UR10, -R4 ;  /* 0x0000000a86037c23 */ /* 0x010fe20008000804 */
[----:B------:R-:W-:Y:S01]  /*4950*/  FADD R141, R30, R127 ;  /* 0x0000007f1e8d7221 */ /* 0x000fe20000000000 */
[----:B------:R-:W-:Y:S01]  /*4960*/  FADD R30, R15, R72 ;  /* 0x000000480f1e7221 */ /* 0x000fe20000000000 */
[----:B------:R-:W-:Y:S01]  /*4970*/  FFMA R4, R151, UR18, -R4 ;  /* 0x0000001297047c23 */ /* 0x000fe20008000804 */
[----:B------:R-:W-:Y:S01]  /*4980*/  @!P1 FMUL R138, R138, 0.5 ;  /* 0x3f0000008a8a9820 */ /* 0x000fe20000400000 */
[----:B------:R-:W2:Y:S01]  /*4990*/  MUFU.EX2 R125, R125 ;  /* 0x0000007d007d7308 */ /* 0x000ea20000000800 */
[----:B------:R-:W-:Y:S01]  /*49a0*/  FADD R143, R30, R135 ;  /* 0x000000871e8f7221 */ /* 0x000fe20000000000 */
[----:B------:R-:W-:Y:S01]  /*49b0*/  FADD R30, R17, R76 ;  /* 0x0000004c111e7221 */ /* 0x000fe20000000000 */
[----:B------:R-:W-:Y:S01]  /*49c0*/  FADD R135, R41, R108 ;  /* 0x0000006c29877221 */ /* 0x000fe20000000000 */
[----:B------:R-:W-:Y:S01]  /*49d0*/  FADD R26, R26, R103 ;  /* 0x000000671a1a7221 */ /* 0x000fe20000000000 */
[----:B------:R-:W-:Y:S01]  /*49e0*/  FADD R103, R59, R126 ;  /* 0x0000007e3b677221 */ /* 0x000fe20000000000 */
[----:B-----5:R-:W-:Y:S01]  /*49f0*/  @!P3 FMUL R122, R122, R122 ;  /* 0x0000007a7a7ab220 */ /* 0x020fe20000400000 */
[----:B------:R-:W-:Y:S01]  /*4a00*/  @!P5 FMUL R139, R139, 0.5 ;  /* 0x3f0000008b8bd820 */ /* 0x000fe20000400000 */
[----:B------:R-:W3:Y:S01]  /*4a10*/  MUFU.EX2 R134, R138 ;  /* 0x0000008a00867308 */ /* 0x000ee20000000800 */
[----:B-1----:R-:W-:Y:S01]  /*4a20*/  @!P2 FMUL R130, R130, R130 ;  /* 0x000000828282a220 */ /* 0x002fe20000400000 */
[----:B------:R-:W-:Y:S01]  /*4a30*/  FSETP.GEU.AND P2, PT, R142, -126, PT ;  /* 0xc2fc00008e00780b */ /* 0x000fe20003f4e000 */
[----:B------:R-:W-:Y:S01]  /*4a40*/  FADD R38, R38, R141 ;  /* 0x0000008d26267221 */ /* 0x000fe20000000000 */
[----:B------:R-:W-:Y:S01]  /*4a50*/  FADD R42, R42, R143 ;  /* 0x0000008f2a2a7221 */ /* 0x000fe20000000000 */
[----:B------:R-:W-:Y:S01]  /*4a60*/  FADD R70, R67, R130 ;  /* 0x0000008243467221 */ /* 0x000fe20000000000 */
[----:B------:R-:W-:-:S02]  /*4a70*/  F2FP.F16.F32.PACK_AB R48, R37, R48 ;  /* 0x000000302530723e */ /* 0x000fc400000000ff */
[----:B------:R1:W4:Y:S01]  /*4a80*/  MUFU.EX2 R127, R139 ;  /* 0x0000008b007f7308 */ /* 0x0003220000000800 */
[----:B--2---:R-:W-:Y:S01]  /*4a90*/  @!P4 FMUL R125, R125, R125 ;  /* 0x0000007d7d7dc220 */ /* 0x004fe20000400000 */
[----:B------:R-:W-:Y:S02]  /*4aa0*/  FSETP.GEU.AND P4, PT, R129, -126, PT ;  /* 0xc2fc00008100780b */ /* 0x000fe40003f8e000 */
[----:B------:R-:W-:Y:S02]  /*4ab0*/  F2FP.F16.F32.PACK_AB R37, R144, R51 ;  /* 0x000000339025723e */ /* 0x000fe400000000ff */
[C---:B------:R-:W-:Y:S01]  /*4ac0*/  F2FP.F16.F32.PACK_AB R24, R11.reuse, R24 ;  /* 0x000000180b18723e */ /* 0x040fe200000000ff */
[----:B------:R-:W-:Y:S01]  /*4ad0*/  @!P2 FMUL R142, R142, 0.5 ;  /* 0x3f0000008e8ea820 */ /* 0x000fe20000400000 */
[----:B------:R2:W5:Y:S01]  /*4ae0*/  MUFU.EX2 R118, R34 ;  /* 0x0000002200767308 */ /* 0x0005620000000800 */
[----:B---3--:R-:W-:Y:S01]  /*4af0*/  @!P1 FMUL R134, R134, R134 ;  /* 0x0000008686869220 */ /* 0x008fe20000400000 */
[----:B------:R-:W-:Y:S01]  /*4b00*/  FSETP.GEU.AND P1, PT, R146, -126, PT ;  /* 0xc2fc00009200780b */ /* 0x000fe20003f2e000 */
[----:B-1----:R-:W-:Y:S01]  /*4b10*/  FADD R139, R30, R135 ;  /* 0x000000871e8b7221 */ /* 0x002fe20000000000 */
[----:B------:R-:W-:Y:S01]  /*4b20*/  FADD R30, R11, R60 ;  /* 0x0000003c0b1e7221 */ /* 0x000fe20000000000 */
[----:B------:R-:W-:Y:S01]  /*4b30*/  FADD R135, R29, R96 ;  /* 0x000000601d877221 */ /* 0x000fe20000000000 */
[----:B------:R-:W-:Y:S01]  /*4b40*/  FADD R151, R75, R134 ;  /* 0x000000864b977221 */ /* 0x000fe20000000000 */
[----:B------:R-:W-:Y:S01]  /*4b50*/  @!P4 FMUL R129, R129, 0.5 ;  /* 0x3f0000008181c820 */ /* 0x000fe20000400000 */
[----:B------:R-:W1:Y:S01]  /*4b60*/  MUFU.EX2 R138, R142 ;  /* 0x0000008e008a7308 */ /* 0x000e620000000800 */
[----:B----4-:R-:W-:Y:S01]  /*4b70*/  @!P5 FMUL R127, R127, R127 ;  /* 0x0000007f7f7fd220 */ /* 0x010fe20000400000 */
[----:B------:R-:W-:Y:S01]  /*4b80*/  FSETP.GEU.AND P5, PT, R131, -126, PT ;  /* 0xc2fc00008300780b */ /* 0x000fe20003fae000 */
[----:B------:R-:W-:Y:S01]  /*4b90*/  FADD R58, R30, R135 ;  /* 0x000000871e3a7221 */ /* 0x000fe20000000000 */
[----:B------:R-:W-:Y:S01]  /*4ba0*/  FADD R30, R19, R80 ;  /* 0x00000050131e7221 */ /* 0x000fe20000000000 */
[----:B------:R-:W-:Y:S01]  /*4bb0*/  FADD R135, R45, R112 ;  /* 0x000000702d877221 */ /* 0x000fe20000000000 */
[----:B--2---:R-:W-:Y:S01]  /*4bc0*/  FADD R34, R10, R73 ;  /* 0x000000490a227221 */ /* 0x004fe20000000000 */
[----:B------:R-:W-:Y:S01]  /*4bd0*/  @!P1 FMUL R146, R146, 0.5 ;  /* 0x3f00000092929820 */ /* 0x000fe20000400000 */
[----:B------:R-:W2:Y:S01]  /*4be0*/  MUFU.EX2 R129, R129 ;  /* 0x0000008100817308 */ /* 0x000ea20000000800 */
[----:B------:R-:W-:Y:S01]  /*4bf0*/  FADD R149, R30, R135 ;  /* 0x000000871e957221 */ /* 0x000fe20000000000 */
[----:B------:R-:W-:Y:S01]  /*4c00*/  FADD R30, R12, R81 ;  /* 0x000000510c1e7221 */ /* 0x000fe20000000000 */
[----:B------:R-:W-:Y:S01]  /*4c10*/  FADD R135, R20, R113 ;  /* 0x0000007114877221 */ /* 0x000fe20000000000 */
[----:B-----5:R-:W-:Y:S01]  /*4c20*/  @!P6 FMUL R118, R118, R118 ;  /* 0x000000767676e220 */ /* 0x020fe20000400000 */
[----:B------:R-:W-:Y:S01]  /*4c30*/  FSETP.GEU.AND P6, PT, R121, -126, PT ;  /* 0xc2fc00007900780b */ /* 0x000fe20003fce000 */
[----:B------:R-:W-:Y:S01]  /*4c40*/  FADD R145, R34, R137 ;  /* 0x0000008922917221 */ /* 0x000fe20000000000 */
[----:B------:R-:W-:Y:S01]  /*4c50*/  @!P5 FMUL R131, R131, 0.5 ;  /* 0x3f0000008383d820 */ /* 0x000fe20000400000 */
[----:B------:R-:W3:Y:S01]  /*4c60*/  MUFU.EX2 R142, R146 ;  /* 0x00000092008e7308 */ /* 0x000ee20000000800 */
[----:B-1----:R-:W-:Y:S01]  /*4c70*/  @!P2 FMUL R138, R138, R138 ;  /* 0x0000008a8a8aa220 */ /* 0x002fe20000400000 */
[----:B------:R-:W-:Y:S01]  /*4c80*/  FSETP.GEU.AND P2, PT, R3, -126, PT ;  /* 0xc2fc00000300780b */ /* 0x000fe20003f4e000 */
[----:B------:R-:W-:Y:S01]  /*4c90*/  FADD R135, R30, R135 ;  /* 0x000000871e877221 */ /* 0x000fe20000000000 */
[----:B------:R-:W-:Y:S01]  /*4ca0*/  FADD R30, R27, R94 ;  /* 0x0000005e1b1e7221 */ /* 0x000fe20000000000 */
[----:B------:R-:W-:Y:S01]  /*4cb0*/  FADD R34, R36, R77 ;  /* 0x0000004d24227221 */ /* 0x000fe20000000000 */
[----:B------:R-:W-:Y:S01]  /*4cc0*/  FADD R137, R52, R109 ;  /* 0x0000006d34897221 */ /* 0x000fe20000000000 */
[----:B------:R-:W-:Y:S01]  /*4cd0*/  FADD R46, R46, R145 ;  /* 0x000000912e2e7221 */ /* 0x000fe20000000000 */
[----:B------:R-:W1:Y:S01]  /*4ce0*/  MUFU.EX2 R131, R131 ;  /* 0x0000008300837308 */ /* 0x000e620000000800 */
[----:B--2---:R-:W-:Y:S01]  /*4cf0*/  @!P4 FMUL R129, R129, R129 ;  /* 0x000000818181c220 */ /* 0x004fe20000400000 */
[----:B------:R-:W-:Y:S01]  /*4d00*/  FSETP.GEU.AND P4, PT, R133, -126, PT ;  /* 0xc2fc00008500780b */ /* 0x000fe20003f8e000 */
[----:B------:R-:W-:Y:S01]  /*4d10*/  FADD R74, R30, R103 ;  /* 0x000000671e4a7221 */ /* 0x000fe20000000000 */
[----:B------:R-:W-:Y:S01]  /*4d20*/  FADD R30, R31, R98 ;  /* 0x000000621f1e7221 */ /* 0x000fe20000000000 */
[----:B------:R-:W-:Y:S01]  /*4d30*/  FADD R103, R63, R166 ;  /* 0x000000a63f677221 */ /* 0x000fe20000000000 */
[----:B------:R-:W-:Y:S01]  /*4d40*/  @!P6 FMUL R121, R121, 0.5 ;  /* 0x3f0000007979e820 */ /* 0x000fe20000400000 */
[----:B------:R-:W-:Y:S01]  /*4d50*/  FADD R147, R34, R137 ;  /* 0x0000008922937221 */ /* 0x000fe20000000000 */
[----:B------:R-:W-:Y:S01]  /*4d60*/  FADD R34, R21, R84 ;  /* 0x0000005415227221 */ /* 0x000fe20000000000 */
[----:B---3--:R-:W-:Y:S01]  /*4d70*/  @!P1 FMUL R142, R142, R142 ;  /* 0x0000008e8e8e9220 */ /* 0x008fe20000400000 */
[----:B------:R-:W-:Y:S01]  /*4d80*/  FSETP.GEU.AND P1, PT, R22, -126, PT ;  /* 0xc2fc00001600780b */ /* 0x000fe20003f2e000 */
[----:B------:R-:W-:Y:S01]  /*4d90*/  FADD R82, R30, R103 ;  /* 0x000000671e527221 */ /* 0x000fe20000000000 */
[----:B------:R-:W-:Y:S01]  /*4da0*/  FADD R103, R79, R138 ;  /* 0x0000008a4f677221 */ /* 0x000fe20000000000 */
[----:B------:R-:W-:Y:S01]  /*4db0*/  FADD R30, R47, R114 ;  /* 0x000000722f1e7221 */ /* 0x000fe20000000000 */
[----:B------:R-:W-:Y:S01]  /*4dc0*/  FADD R137, R49, R116 ;  /* 0x0000007431897221 */ /* 0x000fe20000000000 */
[----:B------:R-:W-:Y:S01]  /*4dd0*/  @!P4 FMUL R133, R133, 0.5 ;  /* 0x3f0000008585c820 */ /* 0x000fe20000400000 */
[----:B------:R-:W-:Y:S01]  /*4de0*/  @!P2 FMUL R3, R3, 0.5 ;  /* 0x3f0000000303a820 */ /* 0x000fe20000400000 */
[----:B-1----:R-:W-:Y:S01]  /*4df0*/  @!P5 FMUL R131, R131, R131 ;  /* 0x000000838383d220 */ /* 0x002fe20000400000 */
[----:B------:R-:W-:Y:S01]  /*4e00*/  FSETP.GEU.AND P5, PT, R4, -126, PT ;  /* 0xc2fc00000400780b */ /* 0x000fe20003fae000 */
[----:B------:R-:W-:Y:S01]  /*4e10*/  FADD R161, R30, R103 ;  /* 0x000000671ea17221 */ /* 0x000fe20000000000 */
[----:B------:R-:W1:Y:S01]  /*4e20*/  MUFU.EX2 R121, R121 ;  /* 0x0000007900797308 */ /* 0x000e620000000800 */
[----:B------:R-:W-:Y:S01]  /*4e30*/  FADD R137, R34, R137 ;  /* 0x0000008922897221 */ /* 0x000fe20000000000 */
[----:B------:R-:W-:Y:S01]  /*4e40*/  FADD R34, R43, R110 ;  /* 0x0000006e2b227221 */ /* 0x000fe20000000000 */
[----:B------:R-:W-:Y:S01]  /*4e50*/  @!P1 FMUL R22, R22, 0.5 ;  /* 0x3f00000016169820 */ /* 0x000fe20000400000 */
[----:B------:R-:W-:Y:S01]  /*4e60*/  FADD R153, R83, R142 ;  /* 0x0000008e53997221 */ /* 0x000fe20000000000 */
[----:B------:R-:W-:Y:S01]  /*4e70*/  FADD R30, R128, R99 ;  /* 0x00000063801e7221 */ /* 0x000fe20000000000 */
[----:B------:R-:W-:Y:S01]  /*4e80*/  FADD R157, R34, R151 ;  /* 0x00000097229d7221 */ /* 0x000fe20000000000 */
[----:B------:R-:W-:Y:S01]  /*4e90*/  FADD R34, R136, R111 ;  /* 0x0000006f88227221 */ /* 0x000fe20000000000 */
[----:B------:R2:W3:Y:S01]  /*4ea0*/  MUFU.EX2 R146, R3 ;  /* 0x0000000300927308 */ /* 0x0004e20000000800 */
[----:B------:R-:W-:Y:S01]  /*4eb0*/  FADD R151, R160, R127 ;  /* 0x0000007fa0977221 */ /* 0x000fe20000000000 */
[----:B------:R-:W-:Y:S01]  /*4ec0*/  FADD R155, R86, R131 ;  /* 0x00000083569b7221 */ /* 0x000fe20000000000 */
[----:B------:R-:W-:Y:S01]  /*4ed0*/  @!P5 FMUL R4, R4, 0.5 ;  /* 0x3f0000000404d820 */ /* 0x000fe20000400000 */
[----:B------:R-:W-:Y:S01]  /*4ee0*/  FADD R74, R74, R157 ;  /* 0x0000009d4a4a7221 */ /* 0x000fe20000000000 */
[----:B------:R-:W-:Y:S01]  /*4ef0*/  FADD R159, R34, R151 ;  /* 0x00000097229f7221 */ /* 0x000fe20000000000 */
[----:B------:R-:W-:Y:S01]  /*4f00*/  FADD R34, R140, R115 ;  /* 0x000000738c227221 */ /* 0x000fe20000000000 */
[----:B------:R-:W-:Y:S01]  /*4f10*/  FADD R151, R162, R129 ;  /* 0x00000081a2977221 */ /* 0x000fe20000000000 */
[----:B------:R-:W4:Y:S01]  /*4f20*/  MUFU.EX2 R133, R133 ;  /* 0x0000008500857308 */ /* 0x000f220000000800 */
[----:B--2---:R-:W-:Y:S01]  /*4f30*/  FADD R3, R120, R91 ;  /* 0x0000005b78037221 */ /* 0x004fe20000000000 */
[----:B-1----:R-:W-:Y:S01]  /*4f40*/  @!P6 FMUL R121, R121, R121 ;  /* 0x000000797979e220 */ /* 0x002fe20000400000 */
[----:B------:R-:W-:Y:S01]  /*4f50*/  FADD R163, R34, R151 ;  /* 0x0000009722a37221 */ /* 0x000fe20000000000 */
[----:B------:R-:W-:Y:S01]  /*4f60*/  FADD R34, R51, R118 ;  /* 0x0000007633227221 */ /* 0x000fe20000000000 */
[----:B------:R-:W-:Y:S01]  /*4f70*/  FADD R78, R3, R66 ;  /* 0x00000042034e7221 */ /* 0x000fe20000000000 */
[----:B------:R-:W-:Y:S01]  /*4f80*/  FADD R3, R124, R95 ;  /* 0x0000005f7c037221 */ /* 0x000fe20000000000 */
[----:B------:R-:W-:Y:S01]  /*4f90*/  FADD R66, R154, R123 ;  /* 0x0000007b9a427221 */ /* 0x000fe20000000000 */
[----:B------:R-:W1:Y:S01]  /*4fa0*/  MUFU.EX2 R22, R22 ;  /* 0x0000001600167308 */ /* 0x000e620000000800 */
[----:B------:R-:W-:Y:S01]  /*4fb0*/  FADD R151, R156, R125 ;  /* 0x0000007d9c977221 */ /* 0x000fe20000000000 */
[----:B---3--:R-:W-:Y:S01]  /*4fc0*/  @!P2 FMUL R146, R146, R146 ;  /* 0x000000929292a220 */ /* 0x008fe20000400000 */
[----:B------:R-:W-:Y:S01]  /*4fd0*/  FADD R102, R3, R66 ;  /* 0x0000004203667221 */ /* 0x000fe20000000000 */
[----:B------:R-:W-:Y:S01]  /*4fe0*/  FADD R3, R35, R164 ;  /* 0x000000a423037221 */ /* 0x000fe20000000000 */
[----:B------:R-:W-:Y:S01]  /*4ff0*/  FADD R66, R144, R117 ;  /* 0x0000007590427221 */ /* 0x000fe20000000000 */
[----:B------:R-:W-:Y:S01]  /*5000*/  FADD R165, R34, R153 ;  /* 0x0000009922a57221 */ /* 0x000fe20000000000 */
[----:B------:R-:W-:Y:S01]  /*5010*/  FADD R150, R30, R151 ;  /* 0x000000971e967221 */ /* 0x000fe20000000000 */
[----:B------:R2:W3:Y:S01]  /*5020*/  MUFU.EX2 R103, R4 ;  /* 0x0000000400677308 */ /* 0x0004e20000000800 */
[----:B----4-:R-:W-:Y:S01]  /*5030*/  @!P4 FMUL R133, R133, R133 ;  /* 0x000000858585c220 */ /* 0x010fe20000400000 */
[----:B------:R-:W-:Y:S01]  /*5040*/  FADD R70, R3, R70 ;  /* 0x0000004603467221 */ /* 0x000fe20000000000 */
[----:B------:R-:W-:Y:S01]  /*5050*/  FADD R167, R66, R155 ;  /* 0x0000009b42a77221 */ /* 0x000fe20000000000 */
[----:B------:R-:W-:Y:S01]  /*5060*/  FADD R3, R39, R106 ;  /* 0x0000006a27037221 */ /* 0x000fe20000000000 */
[----:B------:R-:W-:Y:S01]  /*5070*/  FADD R66, R71, R146 ;  /* 0x0000009247427221 */ /* 0x000fe20000000000 */
[----:B------:R-:W-:Y:S01]  /*5080*/  FADD R30, R55, R122 ;  /* 0x0000007a371e7221 */ /* 0x000fe20000000000 */
[----:B------:R-:W-:Y:S01]  /*5090*/  FADD R151, R158, R133 ;  /* 0x000000859e977221 */ /* 0x000fe20000000000 */
[----:B------:R-:W-:Y:S01]  /*50a0*/  FADD R34, R148, R121 ;  /* 0x0000007994227221 */ /* 0x000fe20000000000 */
[----:B-1----:R-:W-:Y:S01]  /*50b0*/  @!P1 FMUL R22, R22, R22 ;  /* 0x0000001616169220 */ /* 0x002fe20000400000 */
[----:B--2---:R-:W-:Y:S01]  /*50c0*/  FADD R4, R132, R107 ;  /* 0x0000006b84047221 */ /* 0x004fe20000000000 */
[----:B------:R-:W-:Y:S01]  /*50d0*/  FADD R3, R3, R66 ;  /* 0x0000004203037221 */ /* 0x000fe20000000000 */
[----:B------:R-:W-:Y:S01]  /*50e0*/  FADD R78, R78, R159 ;  /* 0x0000009f4e4e7221 */ /* 0x000fe20000000000 */
[----:B------:R-:W-:Y:S01]  /*50f0*/  FADD R153, R87, R22 ;  /* 0x0000001657997221 */ /* 0x000fe20000000000 */
[----:B------:R-:W-:Y:S01]  /*5100*/  FADD R4, R4, R151 ;  /* 0x0000009704047221 */ /* 0x000fe20000000000 */
[----:B------:R-:W-:Y:S01]  /*5110*/  FADD R82, R82, R161 ;  /* 0x000000a152527221 */ /* 0x000fe20000000000 */
[----:B------:R-:W-:Y:S01]  /*5120*/  FADD R102, R102, R163 ;  /* 0x000000a366667221 */ /* 0x000fe20000000000 */
[----:B---3--:R-:W-:Y:S01]  /*5130*/  @!P5 FMUL R103, R103, R103 ;  /* 0x000000676767d220 */ /* 0x008fe20000400000 */
[----:B------:R-:W-:Y:S01]  /*5140*/  FADD R30, R30, R153 ;  /* 0x000000991e1e7221 */ /* 0x000fe20000000000 */
        /* <DEDUP_REMOVED lines=19> */
[----:B------:R-:W-:Y:S01]  /*5280*/  MOV R4, UR5 ;  /* 0x0000000500047c02 */ /* 0x000fe20008000f00 */
[----:B------:R-:W-:Y:S01]  /*5290*/  FADD R78, R78, R155 ;  /* 0x0000009b4e4e7221 */ /* 0x000fe20000000000 */
[----:B------:R-:W-:Y:S01]  /*52a0*/  FADD R3, R74, R3 ;  /* 0x000000034a037221 */ /* 0x000fe20000000000 */
[----:B------:R-:W-:Y:S01]  /*52b0*/  FADD R38, R38, R135 ;  /* 0x0000008726267221 */ /* 0x000fe20000000000 */
[----:B------:R-:W-:Y:S01]  /*52c0*/  FADD R137, R42, R137 ;  /* 0x000000892a897221 */ /* 0x000fe20000000000 */
[----:B------:R-:W-:Y:S01]  /*52d0*/  F2FP.F16.F32.PACK_AB R42, R25, R14 ;  /* 0x0000000e192a723e */ /* 0x000fe200000000ff */
[----:B------:R1:W-:Y:S01]  /*52e0*/  SYNCS.ARRIVE.TRANS64.A1T0 RZ, [R4+UR32], RZ ;  /* 0x000000ff04ff79a7 */ /* 0x0003e20008100020 */
[----:B------:R-:W-:Y:S01]  /*52f0*/  F2FP.F16.F32.PACK_AB R46, R33, R16 ;  /* 0x00000010212e723e */ /* 0x000fe200000000ff */
[----:B------:R-:W-:Y:S01]  /*5300*/  FADD R3, R3, R78 ;  /* 0x0000004e03037221 */ /* 0x000fe20000000000 */
[----:B------:R-:W-:-:S02]  /*5310*/  F2FP.F16.F32.PACK_AB R62, R68, R65 ;  /* 0x00000041443e723e */ /* 0x000fc400000000ff */
[----:B------:R-:W-:Y:S02]  /*5320*/  F2FP.F16.F32.PACK_AB R29, R120, R27 ;  /* 0x0000001b781d723e */ /* 0x000fe400000000ff */
[----:B------:R-:W-:Y:S01]  /*5330*/  F2FP.F16.F32.PACK_AB R25, R128, R35 ;  /* 0x000000238019723e */ /* 0x000fe200000000ff */
[----:B-1----:R-:W-:Y:S01]  /*5340*/  FADD R4, R38, R137 ;  /* 0x0000008926047221 */ /* 0x002fe20000000000 */
[----:B------:R-:W-:Y:S02]  /*5350*/  F2FP.F16.F32.PACK_AB R50, R41, R18 ;  /* 0x000000122932723e */ /* 0x000fe400000000ff */
[----:B------:R-:W-:Y:S02]  /*5360*/  F2FP.F16.F32.PACK_AB R52, R45, R52 ;  /* 0x000000342d34723e */ /* 0x000fe400000000ff */
[----:B------:R-:W-:Y:S02]  /*5370*/  F2FP.F16.F32.PACK_AB R54, R49, R20 ;  /* 0x000000143136723e */ /* 0x000fe400000000ff */
[----:B------:R-:W-:-:S02]  /*5380*/  F2FP.F16.F32.PACK_AB R66, R56, R57 ;  /* 0x000000393842723e */ /* 0x000fc400000000ff */
[----:B------:R-:W-:Y:S02]  /*5390*/  F2FP.F16.F32.PACK_AB R68, R80, R77 ;  /* 0x0000004d5044723e */ /* 0x000fe400000000ff */
[----:B------:R-:W-:Y:S02]  /*53a0*/  F2FP.F16.F32.PACK_AB R27, R132, R39 ;  /* 0x00000027841b723e */ /* 0x000fe400000000ff */
        /* <DEDUP_REMOVED lines=43> */
[----:B------:R-:W-:Y:S01]  /*5660*/  F2FP.F16.F32.PACK_AB R101, R131, R142 ;  /* 0x0000008e8365723e */ /* 0x000fe200000000ff */
[----:B------:R-:W-:Y:S06]  /*5670*/  @!P0 BRA `(.L_x_19) ;  /* 0x0000000000048947 */ /* 0x000fec0003800000 */
[----:B------:R-:W-:Y:S01]  /*5680*/  BPT.TRAP 0x1 ;  /* 0x000000040000795c */ /* 0x000fe20000300000 */
.L_x_19:
[----:B------:R-:W1:Y:S01]  /*5690*/  SYNCS.PHASECHK.TRANS64.TRYWAIT P1, [UR36+0x42008], R5 ;  /* 0x04200805ff0075a7 */ /* 0x000e620008020164 */
[----:B------:R-:W-:Y:S01]  /*56a0*/  ULOP3.LUT UR5, UR7, 0x4000000, URZ, 0xfc, !UPT ;  /* 0x0400000007057892 */ /* 0x000fe2000f8efc3f */
[----:B-1----:R-:W-:Y:S11]  /*56b0*/  @!P1 BRA `(.L_x_20) ;  /* 0x0000007c00f49947 */ /* 0x002ff60003800000 */
.L_x_94:
[----:B------:R-:W-:Y:S01]  /*56c0*/  UIADD3 UR10, UR5, 0xc00, URZ ;  /* 0x00000c00050a7890 */ /* 0x000fe2000fffe03f */
[----:B------:R-:W-:Y:S01]  /*56d0*/  WARPGROUP.ARRIVE ;  /* 0x00000000000079c5 */ /* 0x000fe20000000000 */
[----:B------:R-:W-:Y:S01]  /*56e0*/  UMOV UR11, 0x80000020 ;  /* 0x80000020000b7882 */ /* 0x000fe20000000000 */
[----:B------:R-:W-:-:S06]  /*56f0*/  F2FP.F16.F32.PACK_AB R103, R103, R22 ;  /* 0x000000166767723e */ /* 0x000fcc00000000ff */
[----:B------:R-:W-:Y:S01]  /*5700*/  HGMMA.64x96x16.F32 R152, R28, gdesc[UR8].tnspB, RZ, !UPT, gsb0 ;  /* 0x416000081c987df0 */ /* 0x000fe2000c0008ff */
[----:B------:R-:W-:Y:S01]  /*5710*/  UIADD3 UR10, UR5, 0xc40, URZ ;  /* 0x00000c40050a7890 */ /* 0x000fe2000fffe03f */
[----:B------:R-:W-:Y:S01]  /*5720*/  UMOV UR11, 0x80000020 ;  /* 0x80000020000b7882 */ /* 0x000fe20000000000 */
[----:B------:R-:W-:Y:S02]  /*5730*/  WARPGROUP.DEPBAR.LE gsb0, 0x0 ;  /* 0x00008000000079c5 */ /* 0x000fe40000010000 */
[----:B------:R-:W-:-:S06]  /*5740*/  WARPGROUP.ARRIVE ;  /* 0x00000000000079c5 */ /* 0x000fcc0000000000 */
[----:B------:R-:W-:Y:S01]  /*5750*/  HGMMA.64x96x16.F32 R152, R24, gdesc[UR8].tnspB, R152, gsb0 ;  /* 0x4160000818987df0 */ /* 0x000fe20008000898 */
        /* <DEDUP_REMOVED lines=69> */
[----:B------:R-:W-:Y:S03]  /*5bb0*/  HGMMA.64x96x16.F32 R152, R100, gdesc[UR8].tnspB, R152, gsb0 ;  /* 0x4160000864987df0 */ /* 0x000fe60008000898 */
[----:B------:R-:W-:Y:S02]  /*5bc0*/  WARPGROUP.DEPBAR.LE gsb0, 0x0 ;  /* 0x00008000000079c5 */ /* 0x000fe40000010000 */
[----:B------:R-:W-:Y:S05]  /*5bd0*/  @!P0 BRA `(.L_x_21) ;  /* 0x0000000000048947 */ /* 0x000fea0003800000 */
[----:B------:R-:W-:Y:S01]  /*5be0*/  BPT.TRAP 0x1 ;  /* 0x000000040000795c */ /* 0x000fe20000300000 */
.L_x_21:
[----:B------:R-:W-:Y:S02]  /*5bf0*/  UISETP.GT.U32.AND UP0, UPT, UR4, 0x1, UPT ;  /* 0x000000010400788c */ /* 0x000fe4000bf04070 */
[----:B------:R-:W-:-:S04]  /*5c00*/  UIADD3 UR7, UR36, 0x42028, URZ ;  /* 0x0004202824077890 */ /* 0x000fc8000fffe03f */
[----:B------:R-:W-:Y:S01]  /*5c10*/  PLOP3.LUT P1, PT, PT, PT, UP0, 0x80, 0x0 ;  /* 0x000000000000781c */ /* 0x000fe20003f2f008 */
[----:B------:R-:W-:-:S09]  /*5c20*/  UPRMT UR7, URZ, 0x654, UR7 ;  /* 0x000006543f077896 */ /* 0x000fd20008000007 */
[----:B------:R-:W-:Y:S03]  /*5c30*/  SYNCS.ARRIVE.TRANS64.RED.A1T0 RZ, [UR7], RZ ;  /* 0x000000ffffff79a7 */ /* 0x000fe60008100407 */
[----:B------:R-:W-:Y:S05]  /*5c40*/  @P1 BRA `(.L_x_22) ;  /* 0x0000000000041947 */ /* 0x000fea0003800000 */
[----:B------:R-:W-:Y:S01]  /*5c50*/  BPT.TRAP 0x1 ;  /* 0x000000040000795c */ /* 0x000fe20000300000 */
.L_x_22:
[----:B-1----:R-:W1:Y:S02]  /*5c60*/  LDC R5, c[0x0][0x28c] ;  /* 0x0000a300ff057b82 */ /* 0x002e640000000800 */
[----:B-1----:R-:W-:-:S13]  /*5c70*/  ISETP.GE.AND P2, PT, R5, 0x101, PT ;  /* 0x000001010500780c */ /* 0x002fda0003f46270 */
[----:B------:R-:W-:Y:S05]  /*5c80*/  @!P2 BRA `(.L_x_23) ;  /* 0x0000004800f0a947 */ /* 0x000fea0003800000 */
[----:B------:R-:W-:Y:S01]  /*5c90*/  IADD3 R5, R5, 0xff, RZ ;  /* 0x000000ff05057810 */ /* 0x000fe20007ffe0ff */
[----:B------:R-:W-:Y:S01]  /*5ca0*/  UMOV UR7, 0x2 ;  /* 0x0000000200077882 */ /* 0x000fe20000000000 */
[----:B------:R-:W-:Y:S01]  /*5cb0*/  MOV R9, R0 ;  /* 0x0000000000097202 */ /* 0x000fe20000000f00 */
[----:B------:R-:W-:Y:S01]  /*5cc0*/  UMOV UR4, 0x1 ;  /* 0x0000000100047882 */ /* 0x000fe20000000000 */
[----:B------:R-:W-:Y:S01]  /*5cd0*/  SHF.R.S32.HI R6, RZ, 0x1f, R5 ;  /* 0x0000001fff067819 */ /* 0x000fe20000011405 */
[----:B------:R-:W-:Y:S01]  /*5ce0*/  ULDC UR32, c[0x0][0x604] ;  /* 0x0001810000207ab9 */ /* 0x000fe20000000800 */
[----:B------:R-:W-:Y:S02]  /*5cf0*/  MOV R7, R2 ;  /* 0x0000000200077202 */ /* 0x000fe40000000f00 */
[----:B------:R-:W-:Y:S02]  /*5d00*/  LEA.HI R5, R6, R5, RZ, 0x8 ;  /* 0x0000000506057211 */ /* 0x000fe400078f40ff */
[----:B------:R-:W-:-:S02]  /*5d10*/  MOV R6, RZ ;  /* 0x000000ff00067202 */ /* 0x000fc40000000f00 */
[----:B------:R-:W-:-:S07]  /*5d20*/  SHF.R.S32.HI R5, RZ, 0x8, R5 ;  /* 0x00000008ff057819 */ /* 0x000fce0000011405 */
.L_x_34:
[----:B------:R-:W-:-:S13]  /*5d30*/  PLOP3.LUT P3, PT, PT, PT, UP1, 0x80, 0x0 ;  /* 0x000000000000781c */ /* 0x000fda0003f6f018 */
[----:B-1----:R-:W-:Y:S05]  /*5d40*/  @!P3 BRA `(.L_x_24) ;  /* 0x000000000004b947 */ /* 0x002fea0003800000 */
[----:B------:R-:W-:Y:S01]  /*5d50*/  BPT.TRAP 0x1 ;  /* 0x000000040000795c */ /* 0x000fe20000300000 */
.L_x_24:
[----:B------:R-:W-:Y:S01]  /*5d60*/  ULEA UR10, UR7, UR36, 0x3 ;  /* 0x00000024070a7291 */ /* 0x000fe2000f8e183f */
[----:B------:R-:W-:-:S08]  /*5d70*/  SHF.L.U32 R0, R6, 0x1f, RZ ;  /* 0x0000001f06007819 */ /* 0x000fd000000006ff */
[----:B------:R-:W1:Y:S02]  /*5d80*/  SYNCS.PHASECHK.TRANS64.TRYWAIT P2, [UR10+0x42000], R0 ;  /* 0x04200000ff0075a7 */ /* 0x000e64000804014a */
[----:B-1----:R-:W-:Y:S05]  /*5d90*/  @!P2 BRA `(.L_x_25) ;  /* 0x000000780054a947 */ /* 0x002fea0003800000 */
.L_x_95:
[----:B------:R-:W-:Y:S01]  /*5da0*/  UIMAD UR10, UR7, 0xc00, UR6 ;  /* 0x00000c00070a78a4 */ /* 0x000fe2000f8e0206 */
[----:B------:R-:W-:Y:S01]  /*5db0*/  WARPGROUP.ARRIVE ;  /* 0x00000000000079c5 */ /* 0x000fe20000000000 */
[----:B------:R-:W-:Y:S01]  /*5dc0*/  UMOV UR11, 0x80000020 ;  /* 0x80000020000b7882 */ /* 0x000fe20000000000 */
[----:B------:R-:W-:Y:S01]  /*5dd0*/  UMOV UR15, 0x80000020 ;  /* 0x80000020000f7882 */ /* 0x000fe20000000000 */
[----:B------:R-:W-:Y:S02]  /*5de0*/  UIADD3 UR14, UR10, 0x2, URZ ;  /* 0x000000020a0e7890 */ /* 0x000fe4000fffe03f */
[----:B------:R-:W-:Y:S01]  /*5df0*/  UIADD3 UR18, UR10, 0x400, URZ ;  /* 0x000004000a127890 */ /* 0x000fe2000fffe03f */
[----:B------:R-:W-:Y:S02]  /*5e00*/  UMOV UR19, 0x80000020 ;  /* 0x8000002000137882 */ /* 0x000fe40000000000 */
[----:B------:R-:W-:Y:S01]  /*5e10*/  HGMMA.64x256x16.F32 R24, gdesc[UR8], RZ, !UPT, gsb0 ;  /* 0x03e00000081879f0 */ /* 0x000fe2000c0008ff */
[----:B------:R-:W-:Y:S01]  /*5e20*/  UIADD3 UR22, UR10, 0x402, URZ ;  /* 0x000004020a167890 */ /* 0x000fe2000fffe03f */
[----:B------:R-:W-:Y:S01]  /*5e30*/  UMOV UR23, 0x80000020 ;  /* 0x8000002000177882 */ /* 0x000fe20000000000 */
[----:B------:R-:W-:Y:S01]  /*5e40*/  UIADD3 UR26, UR10, 0x800, URZ ;  /* 0x000008000a1a7890 */ /* 0x000fe2000fffe03f */
[----:B------:R-:W-:Y:S01]  /*5e50*/  UMOV UR27, 0x80000020 ;  /* 0x80000020001b7882 */ /* 0x000fe20000000000 */
[----:B------:R-:W-:Y:S01]  /*5e60*/  UIADD3 UR30, UR10, 0x802, URZ ;  /* 0x000008020a1e7890 */ /* 0x000fe2000fffe03f */
[----:B------:R-:W-:Y:S01]  /*5e70*/  UMOV UR31, 0x80000020 ;  /* 0x80000020001f7882 */ /* 0x000fe20000000000 */
[----:B------:R-:W-:-:S04]  /*5e80*/  UIADD3 UR7, UR7, 0x1, URZ ;  /* 0x0000000107077890 */ /* 0x000fc8000fffe03f */
[----:B------:R-:W-:-:S04]  /*5e90*/  UISETP.NE.AND UP0, UPT, UR7, 0x5, UPT ;  /* 0x000000050700788c */ /* 0x000fc8000bf05270 */
[----:B------:R-:W-:Y:S02]  /*5ea0*/  USEL UR10, URZ, 0x1, UP0 ;  /* 0x000000013f0a7887 */ /* 0x000fe40008000000 */
[----:B------:R-:W-:-:S04]  /*5eb0*/  USEL UR7, UR7, URZ, UP0 ;  /* 0x0000003f07077287 */ /* 0x000fc80008000000 */
[----:B------:R-:W-:Y:S01]  /*5ec0*/  LOP3.LUT R6, R6, UR10, RZ, 0x3c, !PT ;  /* 0x0000000a06067c12 */ /* 0x000fe2000f8e3cff */
[----:B------:R-:W-:Y:S02]  /*5ed0*/  WARPGROUP.DEPBAR.LE gsb0, 0x0 ;  /* 0x00008000000079c5 */ /* 0x000fe40000010000 */
[----:B------:R-:W-:-:S06]  /*5ee0*/  WARPGROUP.ARRIVE ;  /* 0x00000000000079c5 */ /* 0x000fcc0000000000 */
[----:B------:R-:W-:Y:S03]  /*5ef0*/  HGMMA.64x256x16.F32 R24, gdesc[UR12], R24, gsb0 ;  /* 0x03e000000c1879f0 */ /* 0x000fe60008000818 */
[----:B------:R-:W-:Y:S02]  /*5f00*/  WARPGROUP.DEPBAR.LE gsb0, 0x0 ;  /* 0x00008000000079c5 */ /* 0x000fe40000010000 */
[----:B------:R-:W-:-:S15]  /*5f10*/  WARPGROUP.ARRIVE ;  /* 0x00000000000079c5 */ /* 0x000fde0000000000 */
[----:B------:R-:W-:-:S08]  /*5f20*/  NOP ;  /* 0x0000000000007918 */ /* 0x000fd00000000000 */
        /* <DEDUP_REMOVED lines=14> */
[----:B------:R-:W-:Y:S05]  /*6010*/  @!P3 BRA `(.L_x_26) ;  /* 0x000000000004b947 */ /* 0x000fea0003800000 */
[----:B------:R-:W-:Y:S01]  /*6020*/  BPT.TRAP 0x1 ;  /* 0x000000040000795c */ /* 0x000fe20000300000 */
.L_x_26:
[----:B-1----:R-:W-:Y:S01]  /*6030*/  FMNMX R0, R24, R9, !PT ;  /* 0x0000000918007209 */ /* 0x002fe20007800000 */
[----:B------:R-:W-:-:S03]  /*6040*/  ULEA UR10, UR7, UR36, 0x3 ;  /* 0x00000024070a7291 */ /* 0x000fc6000f8e183f */
        /* <DEDUP_REMOVED lines=62> */
[----:B------:R-:W-:-:S05]  /*6430*/  FMNMX R2, R149, R0, !PT ;  /* 0x0000000095027209 */ /* 0x000fca0007800000 */
[----:B------:R-:W1:Y:S02]  /*6440*/  SHFL.BFLY PT, R11, R2, 0x1, 0x1f ;  /* 0x0c201f00020b7f89 */ /* 0x000e6400000e0000 */
[----:B-1----:R-:W-:Y:S02]  /*6450*/  FMNMX R11, R2, R11, !PT ;  /* 0x0000000b020b7209 */ /* 0x002fe40007800000 */
[----:B------:R-:W-:-:S03]  /*6460*/  FMNMX R2, R26, R7, !PT ;  /* 0x000000071a027209 */ /* 0x000fc60007800000 */
[----:B------:R-:W1:Y:S01]  /*6470*/  SHFL.BFLY PT, R0, R11, 0x2, 0x1f ;  /* 0x0c401f000b007f89 */ /* 0x000e6200000e0000 */
[----:B------:R-:W-:-:S04]  /*6480*/  FMNMX R13, R27, R2, !PT ;  /* 0x000000021b0d7209 */ /* 0x000fc80007800000 */
[----:B------:R-:W-:-:S04]  /*6490*/  FMNMX R2, R30, R13, !PT ;  /* 0x0000000d1e027209 */ /* 0x000fc80007800000 */
[----:B------:R-:W-:-:S04]  /*64a0*/  FMNMX R13, R31, R2, !PT ;  /* 0x000000021f0d7209 */ /* 0x000fc80007800000 */
[----:B------:R-:W-:-:S04]  /*64b0*/  FMNMX R2, R34, R13, !PT ;  /* 0x0000000d22027209 */ /* 0x000fc80007800000 */
[----:B------:R-:W-:-:S04]  /*64c0*/  FMNMX R13, R35, R2, !PT ;  /* 0x00000002230d7209 */ /* 0x000fc80007800000 */
[----:B------:R-:W-:Y:S02]  /*64d0*/  FMNMX R2, R38, R13, !PT ;  /* 0x0000000d26027209 */ /* 0x000fe40007800000 */
[----:B-1----:R-:W-:Y:S02]  /*64e0*/  FMNMX R0, R11, R0, !PT ;  /* 0x000000000b007209 */ /* 0x002fe40007800000 */
[----:B------:R-:W-:Y:S02]  /*64f0*/  FMNMX R15, R39, R2, !PT ;  /* 0x00000002270f7209 */ /* 0x000fe40007800000 */
[----:B------:R-:W-:Y:S02]  /*6500*/  FSETP.NEU.AND P2, PT, R0, -INF , PT ;  /* 0xff8000000000780b */ /* 0x000fe40003f4d000 */
[----:B------:R-:W-:Y:S02]  /*6510*/  FMNMX R2, R42, R15, !PT ;  /* 0x0000000f2a027209 */ /* 0x000fe40007800000 */
[----:B------:R-:W-:-:S02]  /*6520*/  FSEL R8, R0, RZ, P2 ;  /* 0x000000ff00087208 */ /* 0x000fc40001000000 */
[----:B------:R-:W-:-:S03]  /*6530*/  FMNMX R15, R43, R2, !PT ;  /* 0x000000022b0f7209 */ /* 0x000fc60007800000 */
[----:B------:R-:W-:Y:S01]  /*6540*/  FMUL R10, R8, UR32 ;  /* 0x00000020080a7c20 */ /* 0x000fe20008400000 */
[----:B------:R-:W-:-:S03]  /*6550*/  FMNMX R2, R46, R15, !PT ;  /* 0x0000000f2e027209 */ /* 0x000fc60007800000 */
[--C-:B------:R-:W-:Y:S01]  /*6560*/  FFMA R24, R24, UR32, -R10.reuse ;  /* 0x0000002018187c23 */ /* 0x100fe2000800080a */
[--C-:B------:R-:W-:Y:S01]  /*6570*/  FFMA R12, R25, UR32, -R10.reuse ;  /* 0x00000020190c7c23 */ /* 0x100fe2000800080a */
[--C-:B------:R-:W-:Y:S01]  /*6580*/  FFMA R25, R28, UR32, -R10.reuse ;  /* 0x000000201c197c23 */ /* 0x100fe2000800080a */
[--C-:B------:R-:W-:Y:S01]  /*6590*/  FFMA R204, R29, UR32, -R10.reuse ;  /* 0x000000201dcc7c23 */ /* 0x100fe2000800080a */
[--C-:B------:R-:W-:Y:S01]  /*65a0*/  FFMA R33, R33, UR32, -R10.reuse ;  /* 0x0000002021217c23 */ /* 0x100fe2000800080a */
[----:B------:R-:W-:Y:S01]  /*65b0*/  FSETP.GEU.AND P5, PT, R24, -126, PT ;  /* 0xc2fc00001800780b */ /* 0x000fe20003fae000 */
        /* <DEDUP_REMOVED lines=9> */
[--C-:B------:R-:W-:Y:S01]  /*6650*/  FFMA R41, R41, UR32, -R10.reuse ;  /* 0x0000002029297c23 */ /* 0x100fe2000800080a */
[--C-:B------:R-:W-:Y:S01]  /*6660*/  FFMA R13, R53, UR32, -R10.reuse ;  /* 0x00000020350d7c23 */ /* 0x100fe2000800080a */
[--C-:B------:R-:W-:Y:S01]  /*6670*/  FFMA R37, R48, UR32, -R10.reuse ;  /* 0x0000002030257c23 */ /* 0x100fe2000800080a */
[----:B------:R-:W-:Y:S01]  /*6680*/  @!P5 FMUL R24, R24, 0.5 ;  /* 0x3f0000001818d820 */ /* 0x000fe20000400000 */
[--C-:B------:R-:W-:Y:S01]  /*6690*/  FFMA R52, R52, UR32, -R10.reuse ;  /* 0x0000002034347c23 */ /* 0x100fe2000800080a */
[----:B------:R-:W-:Y:S01]  /*66a0*/  @!P2 FMUL R12, R12, 0.5 ;  /* 0x3f0000000c0ca820 */ /* 0x000fe20000400000 */
[--C-:B------:R-:W-:Y:S01]  /*66b0*/  FFMA R60, R60, UR32, -R10.reuse ;  /* 0x000000203c3c7c23 */ /* 0x100fe2000800080a */
[----:B------:R-:W1:Y:S01]  /*66c0*/  MUFU.EX2 R28, R24 ;  /* 0x00000018001c7308 */ /* 0x000e620000000800 */
[----:B------:R-:W-:Y:S01]  /*66d0*/  @!P3 FMUL R204, R204, 0.5 ;  /* 0x3f000000ccccb820 */ /* 0x000fe20000400000 */
[----:B------:R-:W-:Y:S01]  /*66e0*/  @!P6 FMUL R25, R25, 0.5 ;  /* 0x3f0000001919e820 */ /* 0x000fe20000400000 */
[----:B------:R-:W-:Y:S01]  /*66f0*/  FMNMX R15, R47, R2, !PT ;  /* 0x000000022f0f7209 */ /* 0x000fe20007800000 */
[----:B------:R-:W-:Y:S01]  /*6700*/  @!P4 FMUL R32, R32, 0.5 ;  /* 0x3f0000002020c820 */ /* 0x000fe20000400000 */
[--C-:B------:R-:W-:Y:S01]  /*6710*/  FFMA R14, R61, UR32, -R10.reuse ;  /* 0x000000203d0e7c23 */ /* 0x100fe2000800080a */
[--C-:B------:R-:W-:Y:S01]  /*6720*/  FFMA R48, R73, UR32, -R10.reuse ;  /* 0x0000002049307c23 */ /* 0x100fe2000800080a */
[----:B------:R-:W-:Y:S01]  /*6730*/  FMNMX R2, R50, R15, !PT ;  /* 0x0000000f32027209 */ /* 0x000fe20007800000 */
[----:B------:R2:W3:Y:S01]  /*6740*/  MUFU.EX2 R29, R12 ;  /* 0x0000000c001d7308 */ /* 0x0004e20000000800 */
[--C-:B------:R-:W-:Y:S01]  /*6750*/  FFMA R68, R68, UR32, -R10.reuse ;  /* 0x0000002044447c23 */ /* 0x100fe2000800080a */
[--C-:B------:R-:W-:Y:S01]  /*6760*/  FFMA R53, R80, UR32, -R10.reuse ;  /* 0x0000002050357c23 */ /* 0x100fe2000800080a */
[----:B------:R-:W-:Y:S01]  /*6770*/  FMNMX R15, R51, R2, !PT ;  /* 0x00000002330f7209 */ /* 0x000fe20007800000 */
[--C-:B------:R-:W-:Y:S01]  /*6780*/  FFMA R16, R77, UR32, -R10.reuse ;  /* 0x000000204d107c23 */ /* 0x100fe2000800080a */
[--C-:B------:R-:W-:Y:S01]  /*6790*/  FFMA R18, R89, UR32, -R10.reuse ;  /* 0x0000002059127c23 */ /* 0x100fe2000800080a */
[--C-:B------:R-:W-:Y:S01]  /*67a0*/  FFMA R61, R88, UR32, -R10.reuse ;  /* 0x00000020583d7c23 */ /* 0x100fe2000800080a */
[----:B------:R-:W-:Y:S01]  /*67b0*/  FMNMX R2, R54, R15, !PT ;  /* 0x0000000f36027209 */ /* 0x000fe20007800000 */
[----:B------:R-:W4:Y:S01]  /*67c0*/  MUFU.EX2 R204, R204 ;  /* 0x000000cc00cc7308 */ /* 0x000f220000000800 */
[----:B-1----:R-:W-:Y:S01]  /*67d0*/  @!P5 FMUL R28, R28, R28 ;  /* 0x0000001c1c1cd220 */ /* 0x002fe20000400000 */
[----:B------:R-:W-:Y:S01]  /*67e0*/  FSETP.GEU.AND P5, PT, R33, -126, PT ;  /* 0xc2fc00002100780b */ /* 0x000fe20003fae000 */
[--C-:B--2---:R-:W-:Y:S01]  /*67f0*/  FFMA R12, R45, UR32, -R10.reuse ;  /* 0x000000202d0c7c23 */ /* 0x104fe2000800080a */
[--C-:B------:R-:W-:Y:S01]  /*6800*/  FFMA R45, R64, UR32, -R10.reuse ;  /* 0x00000020402d7c23 */ /* 0x100fe2000800080a */
[----:B------:R-:W-:Y:S01]  /*6810*/  FMNMX R15, R55, R2, !PT ;  /* 0x00000002370f7209 */ /* 0x000fe20007800000 */
[--C-:B------:R-:W-:Y:S01]  /*6820*/  FFMA R64, R84, UR32, -R10.reuse ;  /* 0x0000002054407c23 */ /* 0x100fe2000800080a */
[--C-:B------:R-:W-:Y:S01]  /*6830*/  FFMA R23, R100, UR32, -R10.reuse ;  /* 0x0000002064177c23 */ /* 0x100fe2000800080a */
[----:B------:R-:W1:Y:S01]  /*6840*/  MUFU.EX2 R25, R25 ;  /* 0x0000001900197308 */ /* 0x000e620000000800 */
[----:B---3--:R-:W-:Y:S01]  /*6850*/  @!P2 FMUL R29, R29, R29 ;  /* 0x0000001d1d1da220 */ /* 0x008fe20000400000 */
[----:B------:R-:W-:Y:S01]  /*6860*/  FSETP.GEU.AND P2, PT, R36, -126, PT ;  /* 0xc2fc00002400780b */ /* 0x000fe20003f4e000 */
[--C-:B------:R-:W-:Y:S01]  /*6870*/  FFMA R20, R97, UR32, -R10.reuse ;  /* 0x0000002061147c23 */ /* 0x100fe2000800080a */
[----:B------:R-:W-:Y:S01]  /*6880*/  FMNMX R2, R58, R15, !PT ;  /* 0x0000000f3a027209 */ /* 0x000fe20007800000 */
[--C-:B------:R-:W-:Y:S01]  /*6890*/  FFMA R22, R101, UR32, -R10.reuse ;  /* 0x0000002065167c23 */ /* 0x100fe2000800080a */
[--C-:B------:R-:W-:Y:S01]  /*68a0*/  FFMA R84, R120, UR32, -R10.reuse ;  /* 0x0000002078547c23 */ /* 0x100fe2000800080a */
[----:B------:R-:W-:Y:S01]  /*68b0*/  @!P5 FMUL R33, R33, 0.5 ;  /* 0x3f0000002121d820 */ /* 0x000fe20000400000 */
[----:B------:R-:W2:Y:S01]  /*68c0*/  MUFU.EX2 R24, R32 ;  /* 0x0000002000187308 */ /* 0x000ea20000000800 */
[----:B----4-:R-:W-:Y:S01]  /*68d0*/  @!P3 FMUL R204, R204, R204 ;  /* 0x000000ccccccb220 */ /* 0x010fe20000400000 */
[----:B------:R-:W-:Y:S01]  /*68e0*/  FSETP.GEU.AND P3, PT, R40, -126, PT ;  /* 0xc2fc00002800780b */ /* 0x000fe20003f6e000 */
[--C-:B------:R-:W-:Y:S01]  /*68f0*/  FFMA R88, R124, UR32, -R10.reuse ;  /* 0x000000207c587c23 */ /* 0x100fe2000800080a */
[----:B------:R-:W-:Y:S01]  /*6900*/  FMNMX R15, R59, R2, !PT ;  /* 0x000000023b0f7209 */ /* 0x000fe20007800000 */
[--C-:B------:R-:W-:Y:S01]  /*6910*/  FFMA R80, R117, UR32, -R10.reuse ;  /* 0x0000002075507c23 */ /* 0x100fe2000800080a */
[--C-:B------:R-:W-:Y:S01]  /*6920*/  FFMA R100, R136, UR32, -R10.reuse ;  /* 0x0000002088647c23 */ /* 0x100fe2000800080a */
[----:B------:R-:W-:Y:S01]  /*6930*/  @!P2 FMUL R36, R36, 0.5 ;  /* 0x3f0000002424a820 */ /* 0x000fe20000400000 */
[----:B------:R-:W3:Y:S01]  /*6940*/  MUFU.EX2 R205, R33 ;  /* 0x0000002100cd7308 */ /* 0x000ee20000000800 */
[----:B-1----:R-:W-:Y:S01]  /*6950*/  @!P6 FMUL R25, R25, R25 ;  /* 0x000000191919e220 */ /* 0x002fe20000400000 */
[----:B------:R-:W-:Y:S01]  /*6960*/  FSETP.GEU.AND P6, PT, R11, -126, PT ;  /* 0xc2fc00000b00780b */ /* 0x000fe20003fce000 */
[--C-:B------:R-:W-:Y:S01]  /*6970*/  FFMA R97, R137, UR32, -R10.reuse ;  /* 0x0000002089617c23 */ /* 0x100fe2000800080a */
[----:B------:R-:W-:Y:S01]  /*6980*/  FMNMX R2, R62, R15, !PT ;  /* 0x0000000f3e027209 */ /* 0x000fe20007800000 */
[----:B------:R-:W-:-:S02]  /*6990*/  FFMA R15, R69, UR32, -R10 ;  /* 0x00000020450f7c23 */ /* 0x000fc4000800080a */
[----:B------:R-:W-:Y:S01]  /*69a0*/  @!P3 FMUL R40, R40, 0.5 ;  /* 0x3f0000002828b820 */ /* 0x000fe20000400000 */
[----:B------:R1:W4:Y:S01]  /*69b0*/  MUFU.EX2 R202, R36 ;  /* 0x0000002400ca7308 */ /* 0x0003220000000800 */
[----:B--2---:R-:W-:Y:S01]  /*69c0*/  @!P4 FMUL R24, R24, R24 ;  /* 0x000000181818c220 */ /* 0x004fe20000400000 */
[----:B------:R-:W-:Y:S02]  /*69d0*/  FSETP.GEU.AND P4, PT, R41, -126, PT ;  /* 0xc2fc00002900780b */ /* 0x000fe40003f8e000 */
[----:B------:R-:W-:-:S03]  /*69e0*/  FMNMX R17, R63, R2, !PT ;  /* 0x000000023f117209 */ /* 0x000fc60007800000 */
[----:B------:R-:W-:Y:S01]  /*69f0*/  @!P6 FMUL R11, R11, 0.5 ;  /* 0x3f0000000b0be820 */ /* 0x000fe20000400000 */
[----:B------:R2:W5:Y:S01]  /*6a00*/  MUFU.EX2 R33, R40 ;  /* 0x0000002800217308 */ /* 0x0005620000000800 */
[----:B---3--:R-:W-:Y:S01]  /*6a10*/  @!P5 FMUL R205, R205, R205 ;  /* 0x000000cdcdcdd220 */ /* 0x008fe20000400000 */
[----:B------:R-:W-:Y:S01]  /*6a20*/  FSETP.GEU.AND P5, PT, R44, -126, PT ;  /* 0xc2fc00002c00780b */ /* 0x000fe20003fae000 */
[--C-:B-1----:R-:W-:Y:S01]  /*6a30*/  FFMA R36, R49, UR32, -R10.reuse ;  /* 0x0000002031247c23 */ /* 0x102fe2000800080a */
[--C-:B------:R-:W-:Y:S01]  /*6a40*/  FFMA R49, R72, UR32, -R10.reuse ;  /* 0x0000002048317c23 */ /* 0x100fe2000800080a */
[----:B------:R-:W-:Y:S01]  /*6a50*/  FMNMX R2, R66, R17, !PT ;  /* 0x0000001142027209 */ /* 0x000fe20007800000 */
[--C-:B------:R-:W-:Y:S01]  /*6a60*/  FFMA R72, R108, UR32, -R10.reuse ;  /* 0x000000206c487c23 */ /* 0x100fe2000800080a */
[----:B------:R-:W-:Y:S01]  /*6a70*/  @!P4 FMUL R41, R41, 0.5 ;  /* 0x3f0000002929c820 */ /* 0x000fe20000400000 */
[----:B------:R-:W1:Y:S01]  /*6a80*/  MUFU.EX2 R11, R11 ;  /* 0x0000000b000b7308 */ /* 0x000e620000000800 */
[----:B----4-:R-:W-:Y:S01]  /*6a90*/  @!P2 FMUL R202, R202, R202 ;  /* 0x000000cacacaa220 */ /* 0x010fe20000400000 */
[----:B------:R-:W-:Y:S01]  /*6aa0*/  FSETP.GEU.AND P2, PT, R12, -126, PT ;  /* 0xc2fc00000c00780b */ /* 0x000fe20003f4e000 */
[--C-:B--2---:R-:W-:Y:S01]  /*6ab0*/  FFMA R40, R57, UR32, -R10.reuse ;  /* 0x0000002039287c23 */ /* 0x104fe2000800080a */
[----:B------:R-:W-:Y:S01]  /*6ac0*/  FMNMX R17, R67, R2, !PT ;  /* 0x0000000243117209 */ /* 0x000fe20007800000 */
[--C-:B------:R-:W-:Y:S01]  /*6ad0*/  FFMA R57, R96, UR32, -R10.reuse ;  /* 0x0000002060397c23 */ /* 0x100fe2000800080a */
[--C-:B------:R-:W-:Y:S01]  /*6ae0*/  FFMA R96, R133, UR32, -R10.reuse ;  /* 0x0000002085607c23 */ /* 0x100fe2000800080a */
[----:B------:R-:W-:Y:S01]  /*6af0*/  @!P5 FMUL R44, R44, 0.5 ;  /* 0x3f0000002c2cd820 */ /* 0x000fe20000400000 */
[----:B------:R2:W3:Y:S01]  /*6b00*/  MUFU.EX2 R32, R41 ;  /* 0x0000002900207308 */ /* 0x0004e20000000800 */
[----:B-----5:R-:W-:Y:S01]  /*6b10*/  @!P3 FMUL R33, R33, R33 ;  /* 0x000000212121b220 */ /* 0x020fe20000400000 */
[----:B------:R-:W-:Y:S01]  /*6b20*/  FSETP.GEU.AND P3, PT, R36, -126, PT ;  /* 0xc2fc00002400780b */ /* 0x000fe20003f6e000 */
[----:B------:R-:W-:Y:S01]  /*6b30*/  FFMA R108, R144, UR32, -R10 ;  /* 0x00000020906c7c23 */ /* 0x000fe2000800080a */
[----:B------:R-:W-:-:S03]  /*6b40*/  FMNMX R2, R70, R17, !PT ;  /* 0x0000001146027209 */ /* 0x000fc60007800000 */
[----:B------:R-:W-:Y:S01]  /*6b50*/  @!P2 FMUL R12, R12, 0.5 ;  /* 0x3f0000000c0ca820 */ /* 0x000fe20000400000 */
[----:B------:R4:W5:Y:S01]  /*6b60*/  MUFU.EX2 R203, R44 ;  /* 0x0000002c00cb7308 */ /* 0x0009620000000800 */
[----:B-1----:R-:W-:Y:S01]  /*6b70*/  @!P6 FMUL R11, R11, R11 ;  /* 0x0000000b0b0be220 */ /* 0x002fe20000400000 */
[----:B------:R-:W-:Y:S01]  /*6b80*/  FSETP.GEU.AND P6, PT, R37, -126, PT ;  /* 0xc2fc00002500780b */ /* 0x000fe20003fce000 */
[--C-:B--2---:R-:W-:Y:S01]  /*6b90*/  FFMA R41, R56, UR32, -R10.reuse ;  /* 0x0000002038297c23 */ /* 0x104fe2000800080a */
[----:B------:R-:W-:Y:S01]  /*6ba0*/  FMNMX R17, R71, R2, !PT ;  /* 0x0000000247117209 */ /* 0x000fe20007800000 */
[--C-:B------:R-:W-:Y:S01]  /*6bb0*/  FFMA R56, R104, UR32, -R10.reuse ;  /* 0x0000002068387c23 */ /* 0x100fe2000800080a */
[--C-:B------:R-:W-:Y:S01]  /*6bc0*/  FFMA R104, R140, UR32, -R10.reuse ;  /* 0x000000208c687c23 */ /* 0x100fe2000800080a */
[----:B------:R-:W-:Y:S01]  /*6bd0*/  @!P3 FMUL R36, R36, 0.5 ;  /* 0x3f0000002424b820 */ /* 0x000fe20000400000 */
[----:B------:R-:W1:Y:S01]  /*6be0*/  MUFU.EX2 R12, R12 ;  /* 0x0000000c000c7308 */ /* 0x000e620000000800 */
[----:B---3--:R-:W-:Y:S01]  /*6bf0*/  @!P4 FMUL R32, R32, R32 ;  /* 0x000000202020c220 */ /* 0x008fe20000400000 */
[----:B------:R-:W-:Y:S01]  /*6c00*/  FSETP.GEU.AND P4, PT, R52, -126, PT ;  /* 0xc2fc00003400780b */ /* 0x000fe20003f8e000 */
[--C-:B----4-:R-:W-:Y:S01]  /*6c10*/  FFMA R44, R65, UR32, -R10.reuse ;  /* 0x00000020412c7c23 */ /* 0x110fe2000800080a */
[--C-:B------:R-:W-:Y:S01]  /*6c20*/  FFMA R65, R76, UR32, -R10.reuse ;  /* 0x000000204c417c23 */ /* 0x100fe2000800080a */
[----:B------:R-:W-:Y:S01]  /*6c30*/  FMNMX R2, R74, R17, !PT ;  /* 0x000000114a027209 */ /* 0x000fe20007800000 */
[----:B------:R-:W-:Y:S01]  /*6c40*/  FFMA R76, R112, UR32, -R10 ;  /* 0x00000020704c7c23 */ /* 0x000fe2000800080a */
[----:B------:R-:W-:Y:S01]  /*6c50*/  @!P6 FMUL R37, R37, 0.5 ;  /* 0x3f0000002525e820 */ /* 0x000fe20000400000 */
[----:B------:R-:W2:Y:S01]  /*6c60*/  MUFU.EX2 R36, R36 ;  /* 0x0000002400247308 */ /* 0x000ea20000000800 */
[----:B-----5:R-:W-:Y:S01]  /*6c70*/  @!P5 FMUL R203, R203, R203 ;  /* 0x000000cbcbcbd220 */ /* 0x020fe20000400000 */
[----:B------:R-:W-:-:S02]  /*6c80*/  FSETP.GEU.AND P5, PT, R13, -126, PT ;  /* 0xc2fc00000d00780b */ /* 0x000fc40003fae000 */
[----:B------:R-:W-:-:S03]  /*6c90*/  FMNMX R17, R75, R2, !PT ;  /* 0x000000024b117209 */ /* 0x000fc60007800000 */
[----:B------:R-:W-:Y:S01]  /*6ca0*/  @!P4 FMUL R52, R52, 0.5 ;  /* 0x3f0000003434c820 */ /* 0x000fe20000400000 */
[----:B------:R-:W3:Y:S01]  /*6cb0*/  MUFU.EX2 R37, R37 ;  /* 0x0000002500257308 */ /* 0x000ee20000000800 */
[----:B-1----:R-:W-:Y:S01]  /*6cc0*/  @!P2 FMUL R12, R12, R12 ;  /* 0x0000000c0c0ca220 */ /* 0x002fe20000400000 */
[----:B------:R-:W-:Y:S02]  /*6cd0*/  FSETP.GEU.AND P2, PT, R41, -126, PT ;  /* 0xc2fc00002900780b */ /* 0x000fe40003f4e000 */
[----:B------:R-:W-:-:S03]  /*6ce0*/  FMNMX R2, R78, R17, !PT ;  /* 0x000000114e027209 */ /* 0x000fc60007800000 */
[----:B------:R-:W-:Y:S01]  /*6cf0*/  @!P5 FMUL R13, R13, 0.5 ;  /* 0x3f0000000d0dd820 */ /* 0x000fe20000400000 */
[----:B------:R1:W4:Y:S01]  /*6d00*/  MUFU.EX2 R200, R52 ;  /* 0x0000003400c87308 */ /* 0x0003220000000800 */
[----:B--2---:R-:W-:Y:S01]  /*6d10*/  @!P3 FMUL R36, R36, R36 ;  /* 0x000000242424b220 */ /* 0x004fe20000400000 */
[----:B------:R-:W-:Y:S02]  /*6d20*/  FSETP.GEU.AND P3, PT, R60, -126, PT ;  /* 0xc2fc00003c00780b */ /* 0x000fe40003f6e000 */
[----:B------:R-:W-:-:S03]  /*6d30*/  FMNMX R17, R79, R2, !PT ;  /* 0x000000024f117209 */ /* 0x000fc60007800000 */
[----:B------:R-:W-:Y:S01]  /*6d40*/  @!P2 FMUL R41, R41, 0.5 ;  /* 0x3f0000002929a820 */ /* 0x000fe20000400000 */
[----:B------:R-:W2:Y:S01]  /*6d50*/  MUFU.EX2 R13, R13 ;  /* 0x0000000d000d7308 */ /* 0x000ea20000000800 */
[----:B---3--:R-:W-:Y:S01]  /*6d60*/  @!P6 FMUL R37, R37, R37 ;  /* 0x000000252525e220 */ /* 0x008fe20000400000 */
[----:B------:R-:W-:Y:S01]  /*6d70*/  FSETP.GEU.AND P6, PT, R40, -126, PT ;  /* 0xc2fc00002800780b */ /* 0x000fe20003fce000 */
[----:B-1----:R-:W-:Y:S01]  /*6d80*/  FFMA R52, R81, UR32, -R10 ;  /* 0x0000002051347c23 */ /* 0x002fe2000800080a */
[----:B------:R-:W-:-:S03]  /*6d90*/  FMNMX R2, R82, R17, !PT ;  /* 0x0000001152027209 */ /* 0x000fc60007800000 */
[----:B------:R-:W-:Y:S01]  /*6da0*/  @!P3 FMUL R60, R60, 0.5 ;  /* 0x3f0000003c3cb820 */ /* 0x000fe20000400000 */
[----:B------:R-:W1:Y:S01]  /*6db0*/  MUFU.EX2 R41, R41 ;  /* 0x0000002900297308 */ /* 0x000e620000000800 */
[----:B----4-:R-:W-:Y:S01]  /*6dc0*/  @!P4 FMUL R200, R200, R200 ;  /* 0x000000c8c8c8c220 */ /* 0x010fe20000400000 */
[----:B------:R-:W-:Y:S02]  /*6dd0*/  FSETP.GEU.AND P4, PT, R14, -126, PT ;  /* 0xc2fc00000e00780b */ /* 0x000fe40003f8e000 */
[----:B------:R-:W-:-:S03]  /*6de0*/  FMNMX R17, R83, R2, !PT ;  /* 0x0000000253117209 */ /* 0x000fc60007800000 */
[----:B------:R-:W-:Y:S01]  /*6df0*/  @!P6 FMUL R40, R40, 0.5 ;  /* 0x3f0000002828e820 */ /* 0x000fe20000400000 */
[----:B------:R3:W4:Y:S01]  /*6e00*/  MUFU.EX2 R201, R60 ;  /* 0x0000003c00c97308 */ /* 0x0007220000000800 */
[----:B--2---:R-:W-:Y:S01]  /*6e10*/  @!P5 FMUL R13, R13, R13 ;  /* 0x0000000d0d0dd220 */ /* 0x004fe20000400000 */
[----:B------:R-:W-:Y:S02]  /*6e20*/  FSETP.GEU.AND P5, PT, R45, -126, PT ;  /* 0xc2fc00002d00780b */ /* 0x000fe40003fae000 */
[----:B------:R-:W-:Y:S01]  /*6e30*/  FMNMX R2, R86, R17, !PT ;  /* 0x0000001156027209 */ /* 0x000fe20007800000 */
[--C-:B------:R-:W-:Y:S02]  /*6e40*/  FFMA R17, R85, UR32, -R10.reuse ;  /* 0x0000002055117c23 */ /* 0x100fe4000800080a */
[----:B------:R-:W-:Y:S01]  /*6e50*/  @!P4 FMUL R14, R14, 0.5 ;  /* 0x3f0000000e0ec820 */ /* 0x000fe20000400000 */
[----:B------:R-:W2:Y:S01]  /*6e60*/  MUFU.EX2 R40, R40 ;  /* 0x0000002800287308 */ /* 0x000ea20000000800 */
[----:B-1----:R-:W-:Y:S01]  /*6e70*/  @!P2 FMUL R41, R41, R41 ;  /* 0x000000292929a220 */ /* 0x002fe20000400000 */
[----:B------:R-:W-:Y:S01]  /*6e80*/  FSETP.GEU.AND P2, PT, R44, -126, PT ;  /* 0xc2fc00002c00780b */ /* 0x000fe20003f4e000 */
[--C-:B---3--:R-:W-:Y:S01]  /*6e90*/  FFMA R60, R92, UR32, -R10.reuse ;  /* 0x000000205c3c7c23 */ /* 0x108fe2000800080a */
[----:B------:R-:W-:Y:S01]  /*6ea0*/  FMNMX R19, R87, R2, !PT ;  /* 0x0000000257137209 */ /* 0x000fe20007800000 */
[----:B------:R-:W-:-:S02]  /*6eb0*/  FFMA R92, R128, UR32, -R10 ;  /* 0x00000020805c7c23 */ /* 0x000fc4000800080a */
[----:B------:R-:W-:Y:S01]  /*6ec0*/  @!P5 FMUL R45, R45, 0.5 ;  /* 0x3f0000002d2dd820 */ /* 0x000fe20000400000 */
[----:B------:R-:W1:Y:S01]  /*6ed0*/  MUFU.EX2 R14, R14 ;  /* 0x0000000e000e7308 */ /* 0x000e620000000800 */
[----:B----4-:R-:W-:Y:S01]  /*6ee0*/  @!P3 FMUL R201, R201, R201 ;  /* 0x000000c9c9c9b220 */ /* 0x010fe20000400000 */
[----:B------:R-:W-:Y:S02]  /*6ef0*/  FSETP.GEU.AND P3, PT, R15, -126, PT ;  /* 0xc2fc00000f00780b */ /* 0x000fe40003f6e000 */
[----:B------:R-:W-:-:S03]  /*6f00*/  FMNMX R2, R90, R19, !PT ;  /* 0x000000135a027209 */ /* 0x000fc60007800000 */
[----:B------:R-:W-:Y:S01]  /*6f10*/  @!P2 FMUL R44, R44, 0.5 ;  /* 0x3f0000002c2ca820 */ /* 0x000fe20000400000 */
[----:B------:R-:W3:Y:S01]  /*6f20*/  MUFU.EX2 R45, R45 ;  /* 0x0000002d002d7308 */ /* 0x000ee20000000800 */
[----:B--2---:R-:W-:Y:S01]  /*6f30*/  @!P6 FMUL R40, R40, R40 ;  /* 0x000000282828e220 */ /* 0x004fe20000400000 */
[----:B------:R-:W-:Y:S02]  /*6f40*/  FSETP.GEU.AND P6, PT, R68, -126, PT ;  /* 0xc2fc00004400780b */ /* 0x000fe40003fce000 */
[----:B------:R-:W-:-:S03]  /*6f50*/  FMNMX R19, R91, R2, !PT ;  /* 0x000000025b137209 */ /* 0x000fc60007800000 */
[----:B------:R-:W-:Y:S01]  /*6f60*/  @!P3 FMUL R15, R15, 0.5 ;  /* 0x3f0000000f0fb820 */ /* 0x000fe20000400000 */
[----:B------:R-:W2:Y:S01]  /*6f70*/  MUFU.EX2 R44, R44 ;  /* 0x0000002c002c7308 */ /* 0x000ea20000000800 */
[----:B-1----:R-:W-:Y:S01]  /*6f80*/  @!P4 FMUL R14, R14, R14 ;  /* 0x0000000e0e0ec220 */ /* 0x002fe20000400000 */
[----:B------:R-:W-:Y:S02]  /*6f90*/  FSETP.GEU.AND P4, PT, R49, -126, PT ;  /* 0xc2fc00003100780b */ /* 0x000fe40003f8e000 */
[----:B------:R-:W-:-:S03]  /*6fa0*/  FMNMX R2, R94, R19, !PT ;  /* 0x000000135e027209 */ /* 0x000fc60007800000 */
[----:B------:R-:W-:Y:S01]  /*6fb0*/  @!P6 FMUL R68, R68, 0.5 ;  /* 0x3f0000004444e820 */ /* 0x000fe20000400000 */
[----:B------:R-:W1:Y:S01]  /*6fc0*/  MUFU.EX2 R15, R15 ;  /* 0x0000000f000f7308 */ /* 0x000e620000000800 */
[----:B---3--:R-:W-:Y:S01]  /*6fd0*/  @!P5 FMUL R45, R45, R45 ;  /* 0x0000002d2d2dd220 */ /* 0x008fe20000400000 */
[----:B------:R-:W-:Y:S02]  /*6fe0*/  FSETP.GEU.AND P5, PT, R48, -126, PT ;  /* 0xc2fc00003000780b */ /* 0x000fe40003fae000 */
[----:B------:R-:W-:-:S03]  /*6ff0*/  FMNMX R19, R95, R2, !PT ;  /* 0x000000025f137209 */ /* 0x000fc60007800000 */
[----:B------:R-:W-:Y:S01]  /*7000*/  @!P4 FMUL R49, R49, 0.5 ;  /* 0x3f0000003131c820 */ /* 0x000fe20000400000 */
[----:B------:R-:W3:Y:S01]  /*7010*/  MUFU.EX2 R68, R68 ;  /* 0x0000004400447308 */ /* 0x000ee20000000800 */
[----:B--2---:R-:W-:Y:S01]  /*7020*/  @!P2 FMUL R44, R44, R44 ;  /* 0x0000002c2c2ca220 */ /* 0x004fe20000400000 */
[----:B------:R-:W-:Y:S02]  /*7030*/  FSETP.GEU.AND P2, PT, R65, -126, PT ;  /* 0xc2fc00004100780b */ /* 0x000fe40003f4e000 */
[----:B------:R-:W-:Y:S01]  /*7040*/  FMNMX R2, R98, R19, !PT ;  /* 0x0000001362027209 */ /* 0x000fe20007800000 */
[--C-:B------:R-:W-:Y:S01]  /*7050*/  FFMA R19, R93, UR32, -R10.reuse ;  /* 0x000000205d137c23 */ /* 0x100fe2000800080a */
[----:B------:R-:W-:Y:S01]  /*7060*/  FFMA R93, R132, UR32, -R10 ;  /* 0x00000020845d7c23 */ /* 0x000fe2000800080a */
[----:B------:R-:W-:Y:S01]  /*7070*/  @!P5 FMUL R48, R48, 0.5 ;  /* 0x3f0000003030d820 */ /* 0x000fe20000400000 */
[----:B------:R-:W2:Y:S01]  /*7080*/  MUFU.EX2 R49, R49 ;  /* 0x0000003100317308 */ /* 0x000ea20000000800 */
[----:B-1----:R-:W-:Y:S01]  /*7090*/  @!P3 FMUL R15, R15, R15 ;  /* 0x0000000f0f0fb220 */ /* 0x002fe20000400000 */
[----:B------:R-:W-:-:S02]  /*70a0*/  FSETP.GEU.AND P3, PT, R53, -126, PT ;  /* 0xc2fc00003500780b */ /* 0x000fc40003f6e000 */
        /* <DEDUP_REMOVED lines=45> */
[----:B------:R-:W-:Y:S01]  /*7380*/  FMNMX R2, R118, R21, !PT ;  /* 0x0000001576027209 */ /* 0x000fe20007800000 */
[----:B------:R-:W-:Y:S02]  /*7390*/  FFMA R21, R105, UR32, -R10 ;  /* 0x0000002069157c23 */ /* 0x000fe4000800080a */
[----:B------:R-:W-:Y:S01]  /*73a0*/  @!P5 FMUL R19, R19, 0.5 ;  /* 0x3f0000001313d820 */ /* 0x000fe20000400000 */
[----:B------:R-:W1:Y:S01]  /*73b0*/  MUFU.EX2 R60, R60 ;  /* 0x0000003c003c7308 */ /* 0x000e620000000800 */
[----:B---3--:R-:W-:Y:S01]  /*73c0*/  @!P3 FMUL R18, R18, R18 ;  /* 0x000000121212b220 */ /* 0x008fe20000400000 */
[----:B------:R-:W-:-:S02]  /*73d0*/  FSETP.GEU.AND P3, PT, R23, -126, PT ;  /* 0xc2fc00001700780b */ /* 0x000fc40003f6e000 */
        /* <DEDUP_REMOVED lines=17> */
[----:B------:R-:W-:Y:S01]  /*74f0*/  FMNMX R2, R126, R73, !PT ;  /* 0x000000497e027209 */ /* 0x000fe20007800000 */
[----:B------:R-:W-:Y:S02]  /*7500*/  FADD R137, R204, R19 ;  /* 0x00000013cc897221 */ /* 0x000fe40000000000 */
[----:B------:R-:W-:Y:S01]  /*7510*/  @!P4 FMUL R22, R22, 0.5 ;  /* 0x3f0000001616c820 */ /* 0x000fe20000400000 */
[----:B------:R-:W3:Y:S01]  /*7520*/  MUFU.EX2 R20, R20 ;  /* 0x0000001400147308 */ /* 0x000ee20000000800 */
[----:B--2---:R-:W-:Y:S01]  /*7530*/  @!P2 FMUL R57, R57, R57 ;  /* 0x000000393939a220 */ /* 0x004fe20000400000 */
[----:B------:R-:W-:-:S02]  /*7540*/  FSETP.GEU.AND P2, PT, R21, -126, PT ;  /* 0xc2fc00001500780b */ /* 0x000fc40003f4e000 */
        /* <DEDUP_REMOVED lines=17> */
[----:B------:R-:W-:Y:S02]  /*7660*/  FFMA R77, R116, UR32, -R10 ;  /* 0x00000020744d7c23 */ /* 0x000fe4000800080a */
        /* <DEDUP_REMOVED lines=17> */
[----:B------:R-:W-:Y:S01]  /*7780*/  FMNMX R2, R142, R81, !PT ;  /* 0x000000518e027209 */ /* 0x000fe20007800000 */
[----:B------:R-:W-:Y:S01]  /*7790*/  FFMA R81, R121, UR32, -R10 ;  /* 0x0000002079517c23 */ /* 0x000fe2000800080a */
[----:B-1----:R-:W-:Y:S01]  /*77a0*/  @!P6 FMUL R72, R72, R72 ;  /* 0x000000484848e220 */ /* 0x002fe20000400000 */
[----:B------:R-:W-:Y:S02]  /*77b0*/  FSETP.GEU.AND P6, PT, R80, -126, PT ;  /* 0xc2fc00005000780b */ /* 0x000fe40003fce000 */
[----:B------:R-:W-:Y:S01]  /*77c0*/  FMNMX R85, R143, R2, !PT ;  /* 0x000000028f557209 */ /* 0x000fe20007800000 */
[----:B------:R-:W-:Y:S01]  /*77d0*/  @!P3 FMUL R84, R84, 0.5 ;  /* 0x3f0000005454b820 */ /* 0x000fe20000400000 */
[----:B------:R-:W1:Y:S01]  /*77e0*/  MUFU.EX2 R77, R77 ;  /* 0x0000004d004d7308 */ /* 0x000e620000000800 */
[----:B---3--:R-:W-:Y:S01]  /*77f0*/  @!P4 FMUL R76, R76, R76 ;  /* 0x0000004c4c4cc220 */ /* 0x008fe20000400000 */
[----:B------:R-:W-:-:S02]  /*7800*/  FSETP.GEU.AND P4, PT, R81, -126, PT ;  /* 0xc2fc00005100780b */ /* 0x000fc40003f8e000 */
[----:B------:R-:W-:Y:S01]  /*7810*/  FMNMX R2, R146, R85, !PT ;  /* 0x0000005592027209 */ /* 0x000fe20007800000 */
[----:B------:R-:W-:-:S03]  /*7820*/  FFMA R85, R125, UR32, -R10 ;  /* 0x000000207d557c23 */ /* 0x000fc6000800080a */
[----:B------:R-:W3:Y:S01]  /*7830*/  MUFU.EX2 R84, R84 ;  /* 0x0000005400547308 */ /* 0x000ee20000000800 */
[----:B--2---:R-:W-:Y:S01]  /*7840*/  @!P5 FMUL R73, R73, R73 ;  /* 0x000000494949d220 */ /* 0x004fe20000400000 */
[----:B------:R-:W-:Y:S01]  /*7850*/  FSETP.GEU.AND P5, PT, R88, -126, PT ;  /* 0xc2fc00005800780b */ /* 0x000fe20003fae000 */
[----:B------:R-:W-:Y:S01]  /*7860*/  @!P6 FMUL R80, R80, 0.5 ;  /* 0x3f0000005050e820 */ /* 0x000fe20000400000 */
[----:B------:R-:W-:-:S03]  /*7870*/  FMNMX R89, R147, R2, !PT ;  /* 0x0000000293597209 */ /* 0x000fc60007800000 */
[----:B------:R-:W-:Y:S01]  /*7880*/  @!P4 FMUL R81, R81, 0.5 ;  /* 0x3f0000005151c820 */ /* 0x000fe20000400000 */
[----:B------:R-:W-:Y:S01]  /*7890*/  FMNMX R2, R150, R89, !PT ;  /* 0x0000005996027209 */ /* 0x000fe20007800000 */
[----:B-1----:R-:W-:Y:S01]  /*78a0*/  @!P2 FMUL R77, R77, R77 ;  /* 0x0000004d4d4da220 */ /* 0x002fe20000400000 */
[----:B------:R-:W-:Y:S01]  /*78b0*/  FSETP.GEU.AND P2, PT, R85, -126, PT ;  /* 0xc2fc00005500780b */ /* 0x000fe20003f4e000 */
[----:B------:R-:W1:Y:S01]  /*78c0*/  MUFU.EX2 R80, R80 ;  /* 0x0000005000507308 */ /* 0x000e620000000800 */
[----:B------:R-:W-:Y:S01]  /*78d0*/  FFMA R89, R129, UR32, -R10 ;  /* 0x0000002081597c23 */ /* 0x000fe2000800080a */
[----:B------:R-:W-:Y:S02]  /*78e0*/  FMNMX R2, R151, R2, !PT ;  /* 0x0000000297027209 */ /* 0x000fe40007800000 */
[----:B------:R-:W-:Y:S01]  /*78f0*/  @!P5 FMUL R88, R88, 0.5 ;  /* 0x3f0000005858d820 */ /* 0x000fe20000400000 */
[----:B---3--:R-:W-:Y:S01]  /*7900*/  @!P3 FMUL R84, R84, R84 ;  /* 0x000000545454b220 */ /* 0x008fe20000400000 */
[----:B------:R-:W-:-:S02]  /*7910*/  FSETP.GEU.AND P3, PT, R89, -126, PT ;  /* 0xc2fc00005900780b */ /* 0x000fc40003f6e000 */
[----:B------:R-:W2:Y:S01]  /*7920*/  MUFU.EX2 R81, R81 ;  /* 0x0000005100517308 */ /* 0x000ea20000000800 */
[----:B------:R-:W3:Y:S03]  /*7930*/  SHFL.BFLY PT, R101, R2, 0x1, 0x1f ;  /* 0x0c201f0002657f89 */ /* 0x000ee600000e0000 */
[----:B------:R-:W-:-:S04]  /*7940*/  @!P2 FMUL R85, R85, 0.5 ;  /* 0x3f0000005555a820 */ /* 0x000fc80000400000 */
[----:B------:R-:W4:Y:S01]  /*7950*/  MUFU.EX2 R88, R88 ;  /* 0x0000005800587308 */ /* 0x000f220000000800 */
[----:B-1----:R-:W-:Y:S01]  /*7960*/  @!P6 FMUL R80, R80, R80 ;  /* 0x000000505050e220 */ /* 0x002fe20000400000 */
[----:B------:R-:W-:Y:S01]  /*7970*/  FSETP.GEU.AND P6, PT, R92, -126, PT ;  /* 0xc2fc00005c00780b */ /* 0x000fe20003fce000 */
[----:B------:R-:W-:-:S05]  /*7980*/  @!P3 FMUL R89, R89, 0.5 ;  /* 0x3f0000005959b820 */ /* 0x000fca0000400000 */
[----:B------:R-:W1:Y:S01]  /*7990*/  MUFU.EX2 R85, R85 ;  /* 0x0000005500557308 */ /* 0x000e620000000800 */
[----:B--2---:R-:W-:Y:S01]  /*79a0*/  @!P4 FMUL R81, R81, R81 ;  /* 0x000000515151c220 */ /* 0x004fe20000400000 */
[----:B------:R-:W-:-:S05]  /*79b0*/  FSETP.GEU.AND P4, PT, R93, -126, PT ;  /* 0xc2fc00005d00780b */ /* 0x000fca0003f8e000 */
[----:B------:R-:W-:Y:S01]  /*79c0*/  @!P6 FMUL R92, R92, 0.5 ;  /* 0x3f0000005c5ce820 */ /* 0x000fe20000400000 */
[----:B------:R-:W2:Y:S01]  /*79d0*/  MUFU.EX2 R89, R89 ;  /* 0x0000005900597308 */ /* 0x000ea20000000800 */
[----:B----4-:R-:W-:Y:S01]  /*79e0*/  @!P5 FMUL R88, R88, R88 ;  /* 0x000000585858d220 */ /* 0x010fe20000400000 */
[----:B------:R-:W-:Y:S02]  /*79f0*/  FSETP.GEU.AND P5, PT, R96, -126, PT ;  /* 0xc2fc00006000780b */ /* 0x000fe40003fae000 */
[----:B---3--:R-:W-:Y:S01]  /*7a00*/  FMNMX R2, R2, R101, !PT ;  /* 0x0000006502027209 */ /* 0x008fe20007800000 */
[----:B------:R-:W-:Y:S01]  /*7a10*/  FFMA R101, R141, UR32, -R10 ;  /* 0x000000208d657c23 */ /* 0x000fe2000800080a */
[----:B------:R-:W-:Y:S01]  /*7a20*/  FADD R141, R205, R20 ;  /* 0x00000014cd8d7221 */ /* 0x000fe20000000000 */
[----:B------:R-:W-:Y:S01]  /*7a30*/  @!P4 FMUL R93, R93, 0.5 ;  /* 0x3f0000005d5dc820 */ /* 0x000fe20000400000 */
[----:B------:R-:W3:Y:S01]  /*7a40*/  MUFU.EX2 R92, R92 ;  /* 0x0000005c005c7308 */ /* 0x000ee20000000800 */
[----:B-1----:R-:W-:Y:S01]  /*7a50*/  @!P2 FMUL R85, R85, R85 ;  /* 0x000000555555a220 */ /* 0x002fe20000400000 */
[----:B------:R-:W-:Y:S01]  /*7a60*/  FSETP.GEU.AND P2, PT, R100, -126, PT ;  /* 0xc2fc00006400780b */ /* 0x000fe20003f4e000 */
[----:B------:R-:W1:Y:S04]  /*7a70*/  SHFL.BFLY PT, R105, R2, 0x2, 0x1f ;  /* 0x0c401f0002697f89 */ /* 0x000e6800000e0000 */
[----:B------:R-:W-:Y:S01]  /*7a80*/  @!P5 FMUL R96, R96, 0.5 ;  /* 0x3f0000006060d820 */ /* 0x000fe20000400000 */
[----:B------:R-:W4:Y:S01]  /*7a90*/  MUFU.EX2 R93, R93 ;  /* 0x0000005d005d7308 */ /* 0x000f220000000800 */
[----:B--2---:R-:W-:Y:S01]  /*7aa0*/  @!P3 FMUL R89, R89, R89 ;  /* 0x000000595959b220 */ /* 0x004fe20000400000 */
[----:B------:R-:W-:-:S05]  /*7ab0*/  FSETP.GEU.AND P3, PT, R104, -126, PT ;  /* 0xc2fc00006800780b */ /* 0x000fca0003f6e000 */
[----:B------:R-:W-:Y:S01]  /*7ac0*/  @!P2 FMUL R100, R100, 0.5 ;  /* 0x3f0000006464a820 */ /* 0x000fe20000400000 */
[----:B------:R-:W2:Y:S01]  /*7ad0*/  MUFU.EX2 R96, R96 ;  /* 0x0000006000607308 */ /* 0x000ea20000000800 */
[----:B---3--:R-:W-:Y:S01]  /*7ae0*/  @!P6 FMUL R92, R92, R92 ;  /* 0x0000005c5c5ce220 */ /* 0x008fe20000400000 */
[----:B------:R-:W-:-:S03]  /*7af0*/  FSETP.GEU.AND P6, PT, R97, -126, PT ;  /* 0xc2fc00006100780b */ /* 0x000fc60003fce000 */
[----:B------:R-:W-:Y:S02]  /*7b00*/  FADD R140, R45, R92 ;  /* 0x0000005c2d8c7221 */ /* 0x000fe40000000000 */
[----:B------:R-:W-:Y:S01]  /*7b10*/  @!P3 FMUL R104, R104, 0.5 ;  /* 0x3f0000006868b820 */ /* 0x000fe20000400000 */
[----:B------:R-:W3:Y:S01]  /*7b20*/  MUFU.EX2 R100, R100 ;  /* 0x0000006400647308 */ /* 0x000ee20000000800 */
[----:B----4-:R-:W-:Y:S01]  /*7b30*/  @!P4 FMUL R93, R93, R93 ;  /* 0x0000005d5d5dc220 */ /* 0x010fe20000400000 */
[----:B------:R-:W-:Y:S02]  /*7b40*/  FSETP.GEU.AND P4, PT, R101, -126, PT ;  /* 0xc2fc00006500780b */ /* 0x000fe40003f8e000 */
[----:B-1----:R-:W-:Y:S01]  /*7b50*/  FMNMX R2, R2, R105, !PT ;  /* 0x0000006902027209 */ /* 0x002fe20007800000 */
[--C-:B------:R-:W-:Y:S01]  /*7b60*/  FFMA R105, R145, UR32, -R10.reuse ;  /* 0x0000002091697c23 */ /* 0x100fe2000800080a */
[----:B------:R-:W-:Y:S01]  /*7b70*/  FFMA R10, R149, UR32, -R10 ;  /* 0x00000020950a7c23 */ /* 0x000fe2000800080a */
[----:B------:R-:W-:Y:S01]  /*7b80*/  @!P6 FMUL R97, R97, 0.5 ;  /* 0x3f0000006161e820 */ /* 0x000fe20000400000 */
[----:B------:R-:W1:Y:S01]  /*7b90*/  MUFU.EX2 R104, R104 ;  /* 0x0000006800687308 */ /* 0x000e620000000800 */
[----:B--2---:R-:W-:Y:S01]  /*7ba0*/  @!P5 FMUL R96, R96, R96 ;  /* 0x000000606060d220 */ /* 0x004fe20000400000 */
[----:B------:R-:W-:-:S05]  /*7bb0*/  FSETP.GEU.AND P5, PT, R108, -126, PT ;  /* 0xc2fc00006c00780b */ /* 0x000fca0003fae000 */
[----:B------:R-:W-:Y:S01]  /*7bc0*/  @!P4 FMUL R101, R101, 0.5 ;  /* 0x3f0000006565c820 */ /* 0x000fe20000400000 */
[----:B------:R-:W2:Y:S01]  /*7bd0*/  MUFU.EX2 R97, R97 ;  /* 0x0000006100617308 */ /* 0x000ea20000000800 */
[----:B---3--:R-:W-:Y:S01]  /*7be0*/  @!P2 FMUL R100, R100, R100 ;  /* 0x000000646464a220 */ /* 0x008fe20000400000 */
[----:B------:R-:W-:-:S04]  /*7bf0*/  FSETP.NEU.AND P2, PT, R2, -INF , PT ;  /* 0xff8000000200780b */ /* 0x000fc80003f4d000 */
[----:B------:R-:W-:Y:S01]  /*7c00*/  FSEL R112, R2, RZ, P2 ;  /* 0x000000ff02707208 */ /* 0x000fe20001000000 */
[----:B------:R-:W-:Y:S01]  /*7c10*/  @!P5 FMUL R108, R108, 0.5 ;  /* 0x3f0000006c6cd820 */ /* 0x000fe20000400000 */
[----:B------:R-:W3:Y:S01]  /*7c20*/  MUFU.EX2 R101, R101 ;  /* 0x0000006500657308 */ /* 0x000ee20000000800 */
[----:B-1----:R-:W-:Y:S01]  /*7c30*/  @!P3 FMUL R104, R104, R104 ;  /* 0x000000686868b220 */ /* 0x002fe20000400000 */
[----:B------:R-:W-:Y:S01]  /*7c40*/  FSETP.GEU.AND P3, PT, R10, -126, PT ;  /* 0xc2fc00000a00780b */ /* 0x000fe20003f6e000 */
[----:B------:R-:W-:Y:S01]  /*7c50*/  FMUL R113, R112, UR32 ;  /* 0x0000002070717c20 */ /* 0x000fe20008400000 */
[----:B------:R-:W-:-:S03]  /*7c60*/  FSETP.GEU.AND P2, PT, R109, -126, PT ;  /* 0xc2fc00006d00780b */ /* 0x000fc60003f4e000 */
[--C-:B------:R-:W-:Y:S01]  /*7c70*/  FFMA R27, R27, UR32, -R113.reuse ;  /* 0x000000201b1b7c23 */ /* 0x100fe20008000871 */
[----:B------:R-:W1:Y:S01]  /*7c80*/  MUFU.EX2 R108, R108 ;  /* 0x0000006c006c7308 */ /* 0x000e620000000800 */
[--C-:B------:R-:W-:Y:S01]  /*7c90*/  FFMA R26, R26, UR32, -R113.reuse ;  /* 0x000000201a1a7c23 */ /* 0x100fe20008000871 */
[----:B--2---:R-:W-:Y:S01]  /*7ca0*/  @!P6 FMUL R97, R97, R97 ;  /* 0x000000616161e220 */ /* 0x004fe20000400000 */
[----:B------:R-:W-:Y:S01]  /*7cb0*/  FSETP.GEU.AND P6, PT, R105, -126, PT ;  /* 0xc2fc00006900780b */ /* 0x000fe20003fce000 */
[--C-:B------:R-:W-:Y:S01]  /*7cc0*/  FFMA R34, R34, UR32, -R113.reuse ;  /* 0x0000002022227c23 */ /* 0x100fe20008000871 */
[--C-:B------:R-:W-:Y:S01]  /*7cd0*/  FFMA R117, R35, UR32, -R113.reuse ;  /* 0x0000002023757c23 */ /* 0x100fe20008000871 */
[--C-:B------:R-:W-:Y:S01]  /*7ce0*/  FFMA R35, R38, UR32, -R113.reuse ;  /* 0x0000002026237c23 */ /* 0x100fe20008000871 */
[----:B------:R-:W-:Y:S01]  /*7cf0*/  @!P3 FMUL R10, R10, 0.5 ;  /* 0x3f0000000a0ab820 */ /* 0x000fe20000400000 */
[--C-:B------:R-:W-:Y:S01]  /*7d00*/  FFMA R30, R30, UR32, -R113.reuse ;  /* 0x000000201e1e7c23 */ /* 0x100fe20008000871 */
[----:B---3--:R-:W-:Y:S01]  /*7d10*/  @!P4 FMUL R101, R101, R101 ;  /* 0x000000656565c220 */ /* 0x008fe20000400000 */
[----:B------:R-:W-:Y:S01]  /*7d20*/  FSETP.GEU.AND P4, PT, R26, -126, PT ;  /* 0xc2fc00001a00780b */ /* 0x000fe20003f8e000 */
[--C-:B------:R-:W-:Y:S01]  /*7d30*/  FFMA R116, R31, UR32, -R113.reuse ;  /* 0x000000201f747c23 */ /* 0x100fe20008000871 */
[--C-:B------:R-:W-:Y:S01]  /*7d40*/  FFMA R43, R43, UR32, -R113.reuse ;  /* 0x000000202b2b7c23 */ /* 0x100fe20008000871 */
[----:B------:R-:W2:Y:S01]  /*7d50*/  MUFU.EX2 R10, R10 ;  /* 0x0000000a000a7308 */ /* 0x000ea20000000800 */
[----:B------:R-:W-:Y:S01]  /*7d60*/  @!P2 FMUL R109, R109, 0.5 ;  /* 0x3f0000006d6da820 */ /* 0x000fe20000400000 */
[--C-:B------:R-:W-:Y:S01]  /*7d70*/  FFMA R47, R47, UR32, -R113.reuse ;  /* 0x000000202f2f7c23 */ /* 0x100fe20008000871 */
[----:B------:R-:W-:Y:S01]  /*7d80*/  @!P6 FMUL R105, R105, 0.5 ;  /* 0x3f0000006969e820 */ /* 0x000fe20000400000 */
[----:B-1----:R-:W-:Y:S01]  /*7d90*/  @!P5 FMUL R108, R108, R108 ;  /* 0x0000006c6c6cd220 */ /* 0x002fe20000400000 */
[----:B------:R-:W-:Y:S01]  /*7da0*/  FSETP.GEU.AND P5, PT, R27, -126, PT ;  /* 0xc2fc00001b00780b */ /* 0x000fe20003fae000 */
[--C-:B------:R-:W-:Y:S01]  /*7db0*/  FFMA R39, R39, UR32, -R113.reuse ;  /* 0x0000002027277c23 */ /* 0x100fe20008000871 */
[--C-:B------:R-:W-:Y:S01]  /*7dc0*/  FFMA R46, R46, UR32, -R113.reuse ;  /* 0x000000202e2e7c23 */ /* 0x100fe20008000871 */
[----:B------:R-:W1:Y:S01]  /*7dd0*/  MUFU.EX2 R109, R109 ;  /* 0x0000006d006d7308 */ /* 0x000e620000000800 */
[--C-:B------:R-:W-:Y:S01]  /*7de0*/  FFMA R38, R42, UR32, -R113.reuse ;  /* 0x000000202a267c23 */ /* 0x100fe20008000871 */
[----:B------:R-:W-:Y:S01]  /*7df0*/  @!P4 FMUL R26, R26, 0.5 ;  /* 0x3f0000001a1ac820 */ /* 0x000fe20000400000 */
[--C-:B------:R-:W-:Y:S01]  /*7e00*/  FFMA R42, R50, UR32, -R113.reuse ;  /* 0x00000020322a7c23 */ /* 0x100fe20008000871 */
[--C-:B------:R-:W-:Y:S01]  /*7e10*/  FFMA R55, R55, UR32, -R113.reuse ;  /* 0x0000002037377c23 */ /* 0x100fe20008000871 */
[--C-:B------:R-:W-:Y:S01]  /*7e20*/  FFMA R63, R63, UR32, -R113.reuse ;  /* 0x000000203f3f7c23 */ /* 0x100fe20008000871 */
[--C-:B------:R-:W-:Y:S01]  /*7e30*/  FFMA R67, R67, UR32, -R113.reuse ;  /* 0x0000002043437c23 */ /* 0x100fe20008000871 */
[--C-:B------:R-:W-:Y:S01]  /*7e40*/  FFMA R59, R59, UR32, -R113.reuse ;  /* 0x000000203b3b7c23 */ /* 0x100fe20008000871 */
[----:B------:R-:W3:Y:S01]  /*7e50*/  MUFU.EX2 R105, R105 ;  /* 0x0000006900697308 */ /* 0x000ee20000000800 */
[----:B--2---:R-:W-:Y:S01]  /*7e60*/  @!P3 FMUL R10, R10, R10 ;  /* 0x0000000a0a0ab220 */ /* 0x004fe20000400000 */
[----:B------:R-:W-:Y:S01]  /*7e70*/  @!P5 FMUL R27, R27, 0.5 ;  /* 0x3f0000001b1bd820 */ /* 0x000fe20000400000 */
[----:B------:R-:W-:Y:S01]  /*7e80*/  FSETP.GEU.AND P3, PT, R34, -126, PT ;  /* 0xc2fc00002200780b */ /* 0x000fe20003f6e000 */
[--C-:B------:R-:W-:Y:S01]  /*7e90*/  FFMA R51, R51, UR32, -R113.reuse ;  /* 0x0000002033337c23 */ /* 0x100fe20008000871 */
[--C-:B------:R-:W-:Y:S01]  /*7ea0*/  FFMA R50, R70, UR32, -R113.reuse ;  /* 0x0000002046327c23 */ /* 0x100fe20008000871 */
[--C-:B------:R-:W-:Y:S01]  /*7eb0*/  FFMA R75, R75, UR32, -R113.reuse ;  /* 0x000000204b4b7c23 */ /* 0x100fe20008000871 */
[--C-:B------:R-:W-:Y:S01]  /*7ec0*/  FFMA R83, R83, UR32, -R113.reuse ;  /* 0x0000002053537c23 */ /* 0x100fe20008000871 */
[----:B------:R-:W2:Y:S01]  /*7ed0*/  MUFU.EX2 R27, R27 ;  /* 0x0000001b001b7308 */ /* 0x000ea20000000800 */
[----:B-1----:R-:W-:Y:S01]  /*7ee0*/  @!P2 FMUL R109, R109, R109 ;  /* 0x0000006d6d6da220 */ /* 0x002fe20000400000 */
[----:B------:R-:W-:Y:S01]  /*7ef0*/  FSETP.GEU.AND P2, PT, R116, -126, PT ;  /* 0xc2fc00007400780b */ /* 0x000fe20003f4e000 */
[--C-:B------:R-:W-:Y:S01]  /*7f00*/  FFMA R79, R79, UR32, -R113.reuse ;  /* 0x000000204f4f7c23 */ /* 0x100fe20008000871 */
[--C-:B------:R-:W-:Y:S01]  /*7f10*/  FFMA R71, R71, UR32, -R113.reuse ;  /* 0x0000002047477c23 */ /* 0x100fe20008000871 */
[--C-:B------:R-:W-:Y:S01]  /*7f20*/  FFMA R70, R102, UR32, -R113.reuse ;  /* 0x0000002066467c23 */ /* 0x100fe20008000871 */
[--C-:B------:R-:W-:Y:S01]  /*7f30*/  FFMA R102, R115, UR32, -R113.reuse ;  /* 0x0000002073667c23 */ /* 0x100fe20008000871 */
[--C-:B------:R-:W-:Y:S01]  /*7f40*/  FFMA R130, R130, UR32, -R113.reuse ;  /* 0x0000002082827c23 */ /* 0x100fe20008000871 */
[----:B------:R-:W1:Y:S01]  /*7f50*/  MUFU.EX2 R26, R26 ;  /* 0x0000001a001a7308 */ /* 0x000e620000000800 */
[----:B---3--:R-:W-:Y:S01]  /*7f60*/  @!P6 FMUL R105, R105, R105 ;  /* 0x000000696969e220 */ /* 0x008fe20000400000 */
[----:B------:R-:W-:Y:S01]  /*7f70*/  FSETP.GEU.AND P6, PT, R30, -126, PT ;  /* 0xc2fc00001e00780b */ /* 0x000fe20003fce000 */
[----:B------:R-:W-:Y:S01]  /*7f80*/  @!P3 FMUL R34, R34, 0.5 ;  /* 0x3f0000002222b820 */ /* 0x000fe20000400000 */
[--C-:B------:R-:W-:Y:S01]  /*7f90*/  FFMA R127, R127, UR32, -R113.reuse ;  /* 0x000000207f7f7c23 */ /* 0x100fe20008000871 */
[--C-:B------:R-:W-:Y:S01]  /*7fa0*/  FFMA R115, R134, UR32, -R113.reuse ;  /* 0x0000002086737c23 */ /* 0x100fe20008000871 */
[--C-:B------:R-:W-:Y:S01]  /*7fb0*/  FFMA R138, R138, UR32, -R113.reuse ;  /* 0x000000208a8a7c23 */ /* 0x100fe20008000871 */
[----:B------:R-:W-:Y:S01]  /*7fc0*/  @!P2 FMUL R116, R116, 0.5 ;  /* 0x3f0000007474a820 */ /* 0x000fe20000400000 */
[--C-:B------:R-:W-:Y:S01]  /*7fd0*/  FFMA R119, R119, UR32, -R113.reuse ;  /* 0x0000002077777c23 */ /* 0x100fe20008000871 */
[----:B--2---:R-:W-:Y:S01]  /*7fe0*/  @!P5 FMUL R27, R27, R27 ;  /* 0x0000001b1b1bd220 */ /* 0x004fe20000400000 */
[----:B------:R-:W-:Y:S01]  /*7ff0*/  FSETP.GEU.AND P5, PT, R35, -126, PT ;  /* 0xc2fc00002300780b */ /* 0x000fe20003fae000 */
[----:B------:R-:W2:Y:S01]  /*8000*/  MUFU.EX2 R34, R34 ;  /* 0x0000002200227308 */ /* 0x000ea20000000800 */
[--C-:B------:R-:W-:Y:S01]  /*8010*/  FFMA R144, R142, UR32, -R113.reuse ;  /* 0x000000208e907c23 */ /* 0x100fe20008000871 */
[--C-:B------:R-:W-:Y:S01]  /*8020*/  FFMA R148, R143, UR32, -R113.reuse ;  /* 0x000000208f947c23 */ /* 0x100fe20008000871 */
[----:B------:R-:W-:Y:S01]  /*8030*/  FFMA R149, R146, UR32, -R113 ;  /* 0x0000002092957c23 */ /* 0x000fe20008000871 */
[----:B------:R-:W-:Y:S01]  /*8040*/  @!P6 FMUL R30, R30, 0.5 ;  /* 0x3f0000001e1ee820 */ /* 0x000fe20000400000 */
[----:B------:R-:W-:Y:S01]  /*8050*/  FADD R134, R25, R60 ;  /* 0x0000003c19867221 */ /* 0x000fe20000000000 */
[----:B-1----:R-:W-:Y:S01]  /*8060*/  @!P4 FMUL R26, R26, R26 ;  /* 0x0000001a1a1ac220 */ /* 0x002fe20000400000 */
[----:B------:R-:W-:Y:S01]  /*8070*/  FSETP.GEU.AND P4, PT, R117, -126, PT ;  /* 0xc2fc00007500780b */ /* 0x000fe20003f8e000 */
[----:B------:R1:W3:Y:S01]  /*8080*/  MUFU.EX2 R31, R30 ;  /* 0x0000001e001f7308 */ /* 0x0002e20000000800 */
[----:B------:R-:W-:Y:S01]  /*8090*/  FADD R142, R44, R89 ;  /* 0x000000592c8e7221 */ /* 0x000fe20000000000 */
[----:B------:R-:W-:Y:S01]  /*80a0*/  FADD R143, R202, R23 ;  /* 0x00000017ca8f7221 */ /* 0x000fe20000000000 */
[----:B------:R-:W-:Y:S01]  /*80b0*/  FADD R146, R68, R93 ;  /* 0x0000005d44927221 */ /* 0x000fe20000000000 */
[----:B------:R-:W-:Y:S01]  /*80c0*/  @!P5 FMUL R35, R35, 0.5 ;  /* 0x3f0000002323d820 */ /* 0x000fe20000400000 */
[----:B------:R-:W-:Y:S01]  /*80d0*/  FADD R141, R141, R142 ;  /* 0x0000008e8d8d7221 */ /* 0x000fe20000000000 */
[----:B------:R-:W-:Y:S01]  /*80e0*/  FADD R142, R36, R73 ;  /* 0x00000049248e7221 */ /* 0x000fe20000000000 */
[----:B------:R-:W-:Y:S01]  /*80f0*/  FADD R145, R64, R109 ;  /* 0x0000006d40917221 */ /* 0x000fe20000000000 */
[----:B------:R-:W4:Y:S01]  /*8100*/  MUFU.EX2 R116, R116 ;  /* 0x0000007400747308 */ /* 0x000f220000000800 */
[----:B--2---:R-:W-:Y:S01]  /*8110*/  @!P3 FMUL R34, R34, R34 ;  /* 0x000000222222b220 */ /* 0x004fe20000400000 */
[----:B------:R-:W-:Y:S01]  /*8120*/  FSETP.GEU.AND P3, PT, R43, -126, PT ;  /* 0xc2fc00002b00780b */ /* 0x000fe20003f6e000 */
[----:B-1----:R-:W-:Y:S01]  /*8130*/  FADD R30, -R112, R7 ;  /* 0x00000007701e7221 */ /* 0x002fe20000000100 */
[----:B------:R-:W-:Y:S01]  /*8140*/  @!P4 FMUL R117, R117, 0.5 ;  /* 0x3f0000007575c820 */ /* 0x000fe20000400000 */
[----:B------:R-:W-:Y:S01]  /*8150*/  FADD R112, R49, R100 ;  /* 0x0000006431707221 */ /* 0x000fe20000000000 */
[----:B------:R-:W-:Y:S01]  /*8160*/  FADD R143, R143, R146 ;  /* 0x000000928f8f7221 */ /* 0x000fe20000000000 */
[----:B------:R-:W-:Y:S01]  /*8170*/  FADD R146, R13, R80 ;  /* 0x000000500d927221 */ /* 0x000fe20000000000 */
[----:B------:R-:W1:Y:S01]  /*8180*/  MUFU.EX2 R35, R35 ;  /* 0x0000002300237308 */ /* 0x000e620000000800 */
[----:B---3--:R-:W-:Y:S01]  /*8190*/  @!P6 FMUL R31, R31, R31 ;  /* 0x0000001f1f1fe220 */ /* 0x008fe20000400000 */
[----:B------:R-:W-:Y:S01]  /*81a0*/  FSETP.GEU.AND P6, PT, R39, -126, PT ;  /* 0xc2fc00002700780b */ /* 0x000fe20003fce000 */
[----:B------:R-:W-:Y:S01]  /*81b0*/  FMUL R30, R30, UR32 ;  /* 0x000000201e1e7c20 */ /* 0x000fe20008400000 */
[----:B------:R-:W-:-:S02]  /*81c0*/  F2FP.F16.F32.PACK_AB R44, R44, R45 ;  /* 0x0000002d2c2c723e */ /* 0x000fc400000000ff */
[----:B------:R-:W-:Y:S01]  /*81d0*/  F2FP.F16.F32.PACK_AB R36, R36, R37 ;  /* 0x000000252424723e */ /* 0x000fe200000000ff */
[----:B------:R-:W-:Y:S01]  /*81e0*/  @!P3 FMUL R43, R43, 0.5 ;  /* 0x3f0000002b2bb820 */ /* 0x000fe20000400000 */
[----:B------:R-:W2:Y:S01]  /*81f0*/  MUFU.EX2 R117, R117 ;  /* 0x0000007500757308 */ /* 0x000ea20000000800 */
[----:B----4-:R-:W-:Y:S01]  /*8200*/  @!P2 FMUL R116, R116, R116 ;  /* 0x000000747474a220 */ /* 0x010fe20000400000 */
[----:B------:R-:W-:-:S05]  /*8210*/  FSETP.GEU.AND P2, PT, R38, -126, PT ;  /* 0xc2fc00002600780b */ /* 0x000fca0003f4e000 */
[----:B------:R-:W-:Y:S01]  /*8220*/  @!P6 FMUL R39, R39, 0.5 ;  /* 0x3f0000002727e820 */ /* 0x000fe20000400000 */
[----:B------:R3:W4:Y:S01]  /*8230*/  MUFU.EX2 R121, R43 ;  /* 0x0000002b00797308 */ /* 0x0007220000000800 */
[----:B-1----:R-:W-:Y:S01]  /*8240*/  @!P5 FMUL R35, R35, R35 ;  /* 0x000000232323d220 */ /* 0x002fe20000400000 */
[----:B------:R-:W-:-:S05]  /*8250*/  FSETP.GEU.AND P5, PT, R47, -126, PT ;  /* 0xc2fc00002f00780b */ /* 0x000fca0003fae000 */
[----:B------:R-:W-:Y:S01]  /*8260*/  @!P2 FMUL R38, R38, 0.5 ;  /* 0x3f0000002626a820 */ /* 0x000fe20000400000 */
[----:B------:R-:W1:Y:S01]  /*8270*/  MUFU.EX2 R120, R39 ;  /* 0x0000002700787308 */ /* 0x000e620000000800 */
[----:B--2---:R-:W-:Y:S01]  /*8280*/  @!P4 FMUL R117, R117, R117 ;  /* 0x000000757575c220 */ /* 0x004fe20000400000 */
[----:B------:R-:W-:Y:S01]  /*8290*/  FSETP.GEU.AND P4, PT, R46, -126, PT ;  /* 0xc2fc00002e00780b */ /* 0x000fe20003f8e000 */
[--C-:B---3--:R-:W-:Y:S01]  /*82a0*/  FFMA R43, R54, UR32, -R113.reuse ;  /* 0x00000020362b7c23 */ /* 0x108fe20008000871 */
[--C-:B------:R-:W-:Y:S01]  /*82b0*/  FFMA R54, R74, UR32, -R113.reuse ;  /* 0x000000204a367c23 */ /* 0x100fe20008000871 */
[--C-:B------:R-:W-:Y:S01]  /*82c0*/  FFMA R74, R122, UR32, -R113.reuse ;  /* 0x000000207a4a7c23 */ /* 0x100fe20008000871 */
[----:B------:R-:W-:Y:S01]  /*82d0*/  FFMA R122, R135, UR32, -R113 ;  /* 0x00000020877a7c23 */ /* 0x000fe20008000871 */
[----:B------:R-:W-:Y:S01]  /*82e0*/  @!P5 FMUL R47, R47, 0.5 ;  /* 0x3f0000002f2fd820 */ /* 0x000fe20000400000 */
[----:B------:R-:W2:Y:S01]  /*82f0*/  MUFU.EX2 R38, R38 ;  /* 0x0000002600267308 */ /* 0x000ea20000000800 */
[----:B----4-:R-:W-:Y:S01]  /*8300*/  @!P3 FMUL R121, R121, R121 ;  /* 0x000000797979b220 */ /* 0x010fe20000400000 */
[----:B------:R-:W-:Y:S01]  /*8310*/  FSETP.GEU.AND P3, PT, R43, -126, PT ;  /* 0xc2fc00002b00780b */ /* 0x000fe20003f6e000 */
[----:B------:R-:W-:-:S04]  /*8320*/  FADD R135, R203, R72 ;  /* 0x00000048cb877221 */ /* 0x000fc80000000000 */
[----:B------:R-:W-:Y:S01]  /*8330*/  @!P4 FMUL R46, R46, 0.5 ;  /* 0x3f0000002e2ec820 */ /* 0x000fe20000400000 */
[----:B------:R3:W4:Y:S01]  /*8340*/  MUFU.EX2 R124, R47 ;  /* 0x0000002f007c7308 */ /* 0x0007220000000800 */
[----:B-1----:R-:W-:Y:S01]  /*8350*/  @!P6 FMUL R120, R120, R120 ;  /* 0x000000787878e220 */ /* 0x002fe20000400000 */
[----:B------:R-:W-:-:S05]  /*8360*/  FSETP.GEU.AND P6, PT, R42, -126, PT ;  /* 0xc2fc00002a00780b */ /* 0x000fca0003fce000 */
[----:B------:R-:W-:Y:S01]  /*8370*/  @!P3 FMUL R43, R43, 0.5 ;  /* 0x3f0000002b2bb820 */ /* 0x000fe20000400000 */
[----:B------:R1:W5:Y:S01]  /*8380*/  MUFU.EX2 R39, R46 ;  /* 0x0000002e00277308 */ /* 0x0003620000000800 */
[--C-:B---3--:R-:W-:Y:S01]  /*8390*/  FFMA R47, R58, UR32, -R113.reuse ;  /* 0x000000203a2f7c23 */ /* 0x108fe20008000871 */
[----:B--2---:R-:W-:Y:S01]  /*83a0*/  @!P2 FMUL R38, R38, R38 ;  /* 0x000000262626a220 */ /* 0x004fe20000400000 */
[----:B------:R-:W-:Y:S01]  /*83b0*/  FSETP.GEU.AND P2, PT, R51, -126, PT ;  /* 0xc2fc00003300780b */ /* 0x000fe20003f4e000 */
[--C-:B------:R-:W-:Y:S01]  /*83c0*/  FFMA R58, R82, UR32, -R113.reuse ;  /* 0x00000020523a7c23 */ /* 0x100fe20008000871 */
[--C-:B------:R-:W-:Y:S01]  /*83d0*/  FFMA R82, R110, UR32, -R113.reuse ;  /* 0x000000206e527c23 */ /* 0x100fe20008000871 */
[--C-:B------:R-:W-:Y:S01]  /*83e0*/  FFMA R110, R147, UR32, -R113.reuse ;  /* 0x00000020936e7c23 */ /* 0x100fe20008000871 */
[----:B------:R-:W-:Y:S01]  /*83f0*/  @!P6 FMUL R42, R42, 0.5 ;  /* 0x3f0000002a2ae820 */ /* 0x000fe20000400000 */
[----:B------:R-:W2:Y:S01]  /*8400*/  MUFU.EX2 R43, R43 ;  /* 0x0000002b002b7308 */ /* 0x000ea20000000800 */
[----:B----4-:R-:W-:Y:S01]  /*8410*/  @!P5 FMUL R124, R124, R124 ;  /* 0x0000007c7c7cd220 */ /* 0x010fe20000400000 */
[----:B------:R-:W-:Y:S01]  /*8420*/  FSETP.GEU.AND P5, PT, R47, -126, PT ;  /* 0xc2fc00002f00780b */ /* 0x000fe20003fae000 */
[----:B-1----:R-:W-:Y:S01]  /*8430*/  FFMA R46, R66, UR32, -R113 ;  /* 0x00000020422e7c23 */ /* 0x002fe20008000871 */
[----:B------:R-:W-:-:S04]  /*8440*/  FADD R147, R17, R10 ;  /* 0x0000000a11937221 */ /* 0x000fc80000000000 */
[----:B------:R-:W1:Y:S01]  /*8450*/  MUFU.EX2 R42, R42 ;  /* 0x0000002a002a7308 */ /* 0x000e620000000800 */
[----:B-----5:R-:W-:Y:S01]  /*8460*/  @!P4 FMUL R39, R39, R39 ;  /* 0x000000272727c220 */ /* 0x020fe20000400000 */
[----:B------:R-:W-:Y:S01]  /*8470*/  FSETP.GEU.AND P4, PT, R55, -126, PT ;  /* 0xc2fc00003700780b */ /* 0x000fe20003f8e000 */
[----:B------:R-:W-:Y:S01]  /*8480*/  @!P2 FMUL R51, R51, 0.5 ;  /* 0x3f0000003333a820 */ /* 0x000fe20000400000 */
[----:B------:R-:W-:-:S03]  /*8490*/  FADD R146, R146, R147 ;  /* 0x0000009392927221 */ /* 0x000fc60000000000 */
[----:B------:R-:W-:Y:S01]  /*84a0*/  @!P5 FMUL R47, R47, 0.5 ;  /* 0x3f0000002f2fd820 */ /* 0x000fe20000400000 */
[----:B------:R3:W4:Y:S01]  /*84b0*/  MUFU.EX2 R125, R51 ;  /* 0x00000033007d7308 */ /* 0x0007220000000800 */
[----:B--2---:R-:W-:Y:S01]  /*84c0*/  @!P3 FMUL R43, R43, R43 ;  /* 0x0000002b2b2bb220 */ /* 0x004fe20000400000 */
[----:B------:R-:W-:-:S05]  /*84d0*/  FSETP.GEU.AND P3, PT, R63, -126, PT ;  /* 0xc2fc00003f00780b */ /* 0x000fca0003f6e000 */
[----:B------:R-:W-:Y:S01]  /*84e0*/  @!P4 FMUL R55, R55, 0.5 ;  /* 0x3f0000003737c820 */ /* 0x000fe20000400000 */
[----:B------:R-:W2:Y:S01]  /*84f0*/  MUFU.EX2 R47, R47 ;  /* 0x0000002f002f7308 */ /* 0x000ea20000000800 */
[----:B-1----:R-:W-:Y:S01]  /*8500*/  @!P6 FMUL R42, R42, R42 ;  /* 0x0000002a2a2ae220 */ /* 0x002fe20000400000 */
[----:B------:R-:W-:Y:S01]  /*8510*/  FSETP.GEU.AND P6, PT, R59, -126, PT ;  /* 0xc2fc00003b00780b */ /* 0x000fe20003fce000 */
[--C-:B---3--:R-:W-:Y:S01]  /*8520*/  FFMA R51, R62, UR32, -R113.reuse ;  /* 0x000000203e337c23 */ /* 0x108fe20008000871 */
[--C-:B------:R-:W-:Y:S01]  /*8530*/  FFMA R62, R94, UR32, -R113.reuse ;  /* 0x000000205e3e7c23 */ /* 0x100fe20008000871 */
[--C-:B------:R-:W-:Y:S01]  /*8540*/  FFMA R94, R99, UR32, -R113.reuse ;  /* 0x00000020635e7c23 */ /* 0x100fe20008000871 */
[--C-:B------:R-:W-:Y:S01]  /*8550*/  FFMA R99, R111, UR32, -R113.reuse ;  /* 0x000000206f637c23 */ /* 0x100fe20008000871 */
[----:B------:R-:W-:Y:S01]  /*8560*/  @!P3 FMUL R63, R63, 0.5 ;  /* 0x3f0000003f3fb820 */ /* 0x000fe20000400000 */
[----:B------:R1:W3:Y:S01]  /*8570*/  MUFU.EX2 R128, R55 ;  /* 0x0000003700807308 */ /* 0x0002e20000000800 */
[----:B----4-:R-:W-:Y:S01]  /*8580*/  @!P2 FMUL R125, R125, R125 ;  /* 0x0000007d7d7da220 */ /* 0x010fe20000400000 */
[----:B------:R-:W-:Y:S01]  /*8590*/  FSETP.GEU.AND P2, PT, R51, -126, PT ;  /* 0xc2fc00003300780b */ /* 0x000fe20003f4e000 */
[----:B------:R-:W-:Y:S01]  /*85a0*/  FFMA R111, R139, UR32, -R113 ;  /* 0x000000208b6f7c23 */ /* 0x000fe20008000871 */
[----:B------:R-:W-:Y:S01]  /*85b0*/  FADD R139, R24, R57 ;  /* 0x00000039188b7221 */ /* 0x000fe20000000000 */
[----:B------:R-:W-:-:S02]  /*85c0*/  F2FP.F16.F32.PACK_AB R24, R205, R24 ;  /* 0x00000018cd18723e */ /* 0x000fc400000000ff */
[----:B------:R-:W-:Y:S01]  /*85d0*/  @!P6 FMUL R59, R59, 0.5 ;  /* 0x3f0000003b3be820 */ /* 0x000fe20000400000 */
[----:B------:R4:W5:Y:S01]  /*85e0*/  MUFU.EX2 R66, R63 ;  /* 0x0000003f00427308 */ /* 0x0009620000000800 */
[----:B--2---:R-:W-:Y:S01]  /*85f0*/  @!P5 FMUL R47, R47, R47 ;  /* 0x0000002f2f2fd220 */ /* 0x004fe20000400000 */
[----:B------:R-:W-:Y:S01]  /*8600*/  FSETP.GEU.AND P5, PT, R67, -126, PT ;  /* 0xc2fc00004300780b */ /* 0x000fe20003fae000 */
[--C-:B-1----:R-:W-:Y:S01]  /*8610*/  FFMA R55, R78, UR32, -R113.reuse ;  /* 0x000000204e377c23 */ /* 0x102fe20008000871 */
[----:B------:R-:W-:Y:S01]  /*8620*/  FFMA R78, R126, UR32, -R113 ;  /* 0x000000207e4e7c23 */ /* 0x000fe20008000871 */
[----:B------:R-:W-:Y:S01]  /*8630*/  FADD R126, R28, R61 ;  /* 0x0000003d1c7e7221 */ /* 0x000fe20000000000 */
[----:B------:R-:W-:Y:S01]  /*8640*/  FADD R139, R139, R140 ;  /* 0x0000008c8b8b7221 */ /* 0x000fe20000000000 */
[----:B------:R-:W-:Y:S01]  /*8650*/  @!P2 FMUL R51, R51, 0.5 ;  /* 0x3f0000003333a820 */ /* 0x000fe20000400000 */
[----:B------:R1:W2:Y:S01]  /*8660*/  MUFU.EX2 R132, R59 ;  /* 0x0000003b00847308 */ /* 0x0002a20000000800 */
[----:B---3--:R-:W-:Y:S01]  /*8670*/  @!P4 FMUL R128, R128, R128 ;  /* 0x000000808080c220 */ /* 0x008fe20000400000 */
[----:B------:R-:W-:Y:S01]  /*8680*/  FSETP.GEU.AND P4, PT, R46, -126, PT ;  /* 0xc2fc00002e00780b */ /* 0x000fe20003f8e000 */
[--C-:B----4-:R-:W-:Y:S01]  /*8690*/  FFMA R63, R90, UR32, -R113.reuse ;  /* 0x000000205a3f7c23 */ /* 0x110fe20008000871 */
[--C-:B------:R-:W-:Y:S01]  /*86a0*/  FFMA R90, R91, UR32, -R113.reuse ;  /* 0x000000205b5a7c23 */ /* 0x100fe20008000871 */
[--C-:B------:R-:W-:Y:S01]  /*86b0*/  FFMA R91, R95, UR32, -R113.reuse ;  /* 0x000000205f5b7c23 */ /* 0x100fe20008000871 */
[--C-:B------:R-:W-:Y:S01]  /*86c0*/  FFMA R95, R103, UR32, -R113.reuse ;  /* 0x00000020675f7c23 */ /* 0x100fe20008000871 */
[----:B------:R-:W-:Y:S01]  /*86d0*/  @!P5 FMUL R67, R67, 0.5 ;  /* 0x3f0000004343d820 */ /* 0x000fe20000400000 */
[----:B------:R-:W3:Y:S01]  /*86e0*/  MUFU.EX2 R51, R51 ;  /* 0x0000003300337308 */ /* 0x000ee20000000800 */
[----:B-----5:R-:W-:Y:S01]  /*86f0*/  @!P3 FMUL R66, R66, R66 ;  /* 0x000000424242b220 */ /* 0x020fe20000400000 */
[----:B------:R-:W-:Y:S01]  /*8700*/  FSETP.GEU.AND P3, PT, R54, -126, PT ;  /* 0xc2fc00003600780b */ /* 0x000fe20003f6e000 */
[--C-:B-1----:R-:W-:Y:S01]  /*8710*/  FFMA R59, R86, UR32, -R113.reuse ;  /* 0x00000020563b7c23 */ /* 0x102fe20008000871 */
[--C-:B------:R-:W-:Y:S01]  /*8720*/  FFMA R86, R87, UR32, -R113.reuse ;  /* 0x0000002057567c23 */ /* 0x100fe20008000871 */
[----:B------:R-:W-:Y:S01]  /*8730*/  FFMA R103, R151, UR32, -R113 ;  /* 0x0000002097677c23 */ /* 0x000fe20008000871 */
[----:B------:R-:W-:Y:S01]  /*8740*/  FADD R140, R37, R76 ;  /* 0x0000004c258c7221 */ /* 0x000fe20000000000 */
[----:B------:R-:W-:Y:S01]  /*8750*/  @!P4 FMUL R46, R46, 0.5 ;  /* 0x3f0000002e2ec820 */ /* 0x000fe20000400000 */
[----:B------:R-:W1:Y:S01]  /*8760*/  MUFU.EX2 R67, R67 ;  /* 0x0000004300437308 */ /* 0x000e620000000800 */
[----:B--2---:R-:W-:Y:S01]  /*8770*/  @!P6 FMUL R132, R132, R132 ;  /* 0x000000848484e220 */ /* 0x004fe20000400000 */
[----:B------:R-:W-:-:S02]  /*8780*/  FSETP.GEU.AND P6, PT, R50, -126, PT ;  /* 0xc2fc00003200780b */ /* 0x000fc40003fce000 */
[----:B------:R-:W-:Y:S02]  /*8790*/  F2FP.F16.F32.PACK_AB R28, R29, R28 ;  /* 0x0000001c1d1c723e */ /* 0x000fe400000000ff */
[----:B------:R-:W-:Y:S01]  /*87a0*/  F2FP.F16.F32.PACK_AB R37, R125, R42 ;  /* 0x0000002a7d25723e */ /* 0x000fe200000000ff */
[----:B------:R-:W-:Y:S01]  /*87b0*/  @!P3 FMUL R54, R54, 0.5 ;  /* 0x3f0000003636b820 */ /* 0x000fe20000400000 */
[----:B------:R-:W2:Y:S01]  /*87c0*/  MUFU.EX2 R46, R46 ;  /* 0x0000002e002e7308 */ /* 0x000ea20000000800 */
[----:B---3--:R-:W-:Y:S01]  /*87d0*/  @!P2 FMUL R51, R51, R51 ;  /* 0x000000333333a220 */ /* 0x008fe20000400000 */
[----:B------:R-:W-:-:S05]  /*87e0*/  FSETP.GEU.AND P2, PT, R71, -126, PT ;  /* 0xc2fc00004700780b */ /* 0x000fca0003f4e000 */
[----:B------:R-:W-:Y:S01]  /*87f0*/  @!P6 FMUL R50, R50, 0.5 ;  /* 0x3f0000003232e820 */ /* 0x000fe20000400000 */
[----:B------:R-:W3:Y:S01]  /*8800*/  MUFU.EX2 R54, R54 ;  /* 0x0000003600367308 */ /* 0x000ee20000000800 */
[----:B-1----:R-:W-:Y:S01]  /*8810*/  @!P5 FMUL R67, R67, R67 ;  /* 0x000000434343d220 */ /* 0x002fe20000400000 */
[----:B------:R-:W-:-:S05]  /*8820*/  FSETP.GEU.AND P5, PT, R55, -126, PT ;  /* 0xc2fc00003700780b */ /* 0x000fca0003fae000 */
[----:B------:R-:W-:Y:S01]  /*8830*/  @!P2 FMUL R71, R71, 0.5 ;  /* 0x3f0000004747a820 */ /* 0x000fe20000400000 */
[----:B------:R-:W1:Y:S01]  /*8840*/  MUFU.EX2 R50, R50 ;  /* 0x0000003200327308 */ /* 0x000e620000000800 */
[----:B--2---:R-:W-:Y:S01]  /*8850*/  @!P4 FMUL R46, R46, R46 ;  /* 0x0000002e2e2ec220 */ /* 0x004fe20000400000 */
[----:B------:R-:W-:-:S04]  /*8860*/  FSETP.GEU.AND P4, PT, R75, -126, PT ;  /* 0xc2fc00004b00780b */ /* 0x000fc80003f8e000 */
[----:B------:R-:W-:Y:S01]  /*8870*/  F2FP.F16.F32.PACK_AB R45, R67, R46 ;  /* 0x0000002e432d723e */ /* 0x000fe200000000ff */
[----:B------:R-:W-:Y:S01]  /*8880*/  @!P5 FMUL R55, R55, 0.5 ;  /* 0x3f0000003737d820 */ /* 0x000fe20000400000 */
[----:B------:R2:W4:Y:S01]  /*8890*/  MUFU.EX2 R129, R71 ;  /* 0x0000004700817308 */ /* 0x0005220000000800 */
[----:B---3--:R-:W-:Y:S01]  /*88a0*/  @!P3 FMUL R54, R54, R54 ;  /* 0x000000363636b220 */ /* 0x008fe20000400000 */
[----:B------:R-:W-:-:S05]  /*88b0*/  FSETP.GEU.AND P3, PT, R83, -126, PT ;  /* 0xc2fc00005300780b */ /* 0x000fca0003f6e000 */
[----:B------:R-:W-:Y:S01]  /*88c0*/  @!P4 FMUL R75, R75, 0.5 ;  /* 0x3f0000004b4bc820 */ /* 0x000fe20000400000 */
[----:B------:R-:W3:Y:S01]  /*88d0*/  MUFU.EX2 R55, R55 ;  /* 0x0000003700377308 */ /* 0x000ee20000000800 */
[----:B-1----:R-:W-:Y:S01]  /*88e0*/  @!P6 FMUL R50, R50, R50 ;  /* 0x000000323232e220 */ /* 0x002fe20000400000 */
[----:B------:R-:W-:Y:S01]  /*88f0*/  FSETP.GEU.AND P6, PT, R79, -126, PT ;  /* 0xc2fc00004f00780b */ /* 0x000fe20003fce000 */
[--C-:B--2---:R-:W-:Y:S01]  /*8900*/  FFMA R71, R98, UR32, -R113.reuse ;  /* 0x0000002062477c23 */ /* 0x104fe20008000871 */
[----:B------:R-:W-:Y:S01]  /*8910*/  FFMA R98, R107, UR32, -R113 ;  /* 0x000000206b627c23 */ /* 0x000fe20008000871 */
[----:B------:R-:W-:Y:S02]  /*8920*/  FADD R107, R41, R84 ;  /* 0x00000054296b7221 */ /* 0x000fe40000000000 */
[----:B------:R-:W-:Y:S01]  /*8930*/  @!P3 FMUL R83, R83, 0.5 ;  /* 0x3f0000005353b820 */ /* 0x000fe20000400000 */
[----:B------:R1:W2:Y:S01]  /*8940*/  MUFU.EX2 R133, R75 ;  /* 0x0000004b00857308 */ /* 0x0002a20000000800 */
[----:B----4-:R-:W-:Y:S01]  /*8950*/  @!P2 FMUL R129, R129, R129 ;  /* 0x000000818181a220 */ /* 0x010fe20000400000 */
[----:B------:R-:W-:Y:S01]  /*8960*/  FSETP.GEU.AND P2, PT, R58, -126, PT ;  /* 0xc2fc00003a00780b */ /* 0x000fe20003f4e000 */
[----:B------:R-:W-:Y:S01]  /*8970*/  FADD R126, R126, R107 ;  /* 0x0000006b7e7e7221 */ /* 0x000fe20000000000 */
[C---:B------:R-:W-:Y:S01]  /*8980*/  FADD R107, R40.reuse, R81 ;  /* 0x00000051286b7221 */ /* 0x040fe20000000000 */
[----:B------:R-:W-:-:S02]  /*8990*/  F2FP.F16.F32.PACK_AB R40, R40, R41 ;  /* 0x000000292828723e */ /* 0x000fc400000000ff */
[----:B------:R-:W-:Y:S01]  /*89a0*/  @!P6 FMUL R79, R79, 0.5 ;  /* 0x3f0000004f4fe820 */ /* 0x000fe20000400000 */
[----:B------:R4:W5:Y:S01]  /*89b0*/  MUFU.EX2 R87, R83 ;  /* 0x0000005300577308 */ /* 0x0009620000000800 */
[----:B---3--:R-:W-:Y:S01]  /*89c0*/  @!P5 FMUL R55, R55, R55 ;  /* 0x000000373737d220 */ /* 0x008fe20000400000 */
[----:B------:R-:W-:Y:S01]  /*89d0*/  FSETP.GEU.AND P5, PT, R86, -126, PT ;  /* 0xc2fc00005600780b */ /* 0x000fe20003fae000 */
[----:B-1----:R-:W-:Y:S01]  /*89e0*/  FFMA R75, R123, UR32, -R113 ;  /* 0x000000207b4b7c23 */ /* 0x002fe20008000871 */
[----:B------:R-:W-:Y:S01]  /*89f0*/  FADD R123, -R8, R9 ;  /* 0x00000009087b7221 */ /* 0x000fe20000000100 */
[--C-:B------:R-:W-:Y:S01]  /*8a00*/  FFMA R8, R150, UR32, -R113.reuse ;  /* 0x0000002096087c23 */ /* 0x100fe20008000871 */
[----:B------:R-:W-:Y:S01]  /*8a10*/  F2FP.F16.F32.PACK_AB R41, R132, R47 ;  /* 0x0000002f8429723e */ /* 0x000fe200000000ff */
[----:B------:R-:W-:Y:S01]  /*8a20*/  @!P2 FMUL R58, R58, 0.5 ;  /* 0x3f0000003a3aa820 */ /* 0x000fe20000400000 */
[----:B------:R1:W3:Y:S01]  /*8a30*/  MUFU.EX2 R136, R79 ;  /* 0x0000004f00887308 */ /* 0x0002e20000000800 */
[----:B--2---:R-:W-:Y:S01]  /*8a40*/  @!P4 FMUL R133, R133, R133 ;  /* 0x000000858585c220 */ /* 0x004fe20000400000 */
[----:B------:R-:W-:Y:S01]  /*8a50*/  FSETP.GEU.AND P4, PT, R59, -126, PT ;  /* 0xc2fc00003b00780b */ /* 0x000fe20003f8e000 */
[----:B----4-:R-:W-:Y:S01]  /*8a60*/  FFMA R83, R114, UR32, -R113 ;  /* 0x0000002072537c23 */ /* 0x010fe20008000871 */
[C---:B------:R-:W-:Y:S01]  /*8a70*/  FADD R114, R48.reuse, R97 ;  /* 0x0000006130727221 */ /* 0x040fe20000000000 */
[----:B------:R-:W-:Y:S01]  /*8a80*/  FMUL R123, R123, UR32 ;  /* 0x000000207b7b7c20 */ /* 0x000fe20008400000 */
[----:B------:R-:W-:Y:S01]  /*8a90*/  F2FP.F16.F32.PACK_AB R48, R48, R49 ;  /* 0x000000313030723e */ /* 0x000fe200000000ff */
[----:B------:R-:W-:Y:S01]  /*8aa0*/  @!P5 FMUL R86, R86, 0.5 ;  /* 0x3f0000005656d820 */ /* 0x000fe20000400000 */
[----:B------:R-:W2:Y:S01]  /*8ab0*/  MUFU.EX2 R58, R58 ;  /* 0x0000003a003a7308 */ /* 0x000ea20000000800 */
        /* <DEDUP_REMOVED lines=8> */
[----:B---3--:R-:W-:Y:S01]  /*8b40*/  @!P6 FMUL R136, R136, R136 ;  /* 0x000000888888e220 */ /* 0x008fe20000400000 */
[----:B------:R-:W-:Y:S01]  /*8b50*/  FSETP.GEU.AND P6, PT, R63, -126, PT ;  /* 0xc2fc00003f00780b */ /* 0x000fe20003fce000 */
[----:B------:R-:W-:Y:S01]  /*8b60*/  FADD R131, R131, R114 ;  /* 0x0000007283837221 */ /* 0x000fe20000000000 */
[----:B------:R-:W-:-:S02]  /*8b70*/  F2FP.F16.F32.PACK_AB R49, R133, R54 ;  /* 0x000000368531723e */ /* 0x000fc400000000ff */
[----:B------:R-:W-:Y:S01]  /*8b80*/  F2FP.F16.F32.PACK_AB R32, R32, R33 ;  /* 0x000000212020723e */ /* 0x000fe200000000ff */
[----:B------:R-:W-:Y:S01]  /*8b90*/  @!P3 FMUL R62, R62, 0.5 ;  /* 0x3f0000003e3eb820 */ /* 0x000fe20000400000 */
[----:B------:R-:W3:Y:S01]  /*8ba0*/  MUFU.EX2 R59, R59 ;  /* 0x0000003b003b7308 */ /* 0x000ee20000000800 */
[----:B--2---:R-:W-:Y:S01]  /*8bb0*/  @!P2 FMUL R58, R58, R58 ;  /* 0x0000003a3a3aa220 */ /* 0x004fe20000400000 */
[----:B------:R-:W-:-:S05]  /*8bc0*/  FSETP.GEU.AND P2, PT, R90, -126, PT ;  /* 0xc2fc00005a00780b */ /* 0x000fca0003f4e000 */
[----:B------:R-:W-:Y:S01]  /*8bd0*/  @!P6 FMUL R63, R63, 0.5 ;  /* 0x3f0000003f3fe820 */ /* 0x000fe20000400000 */
[----:B------:R-:W2:Y:S01]  /*8be0*/  MUFU.EX2 R62, R62 ;  /* 0x0000003e003e7308 */ /* 0x000ea20000000800 */
[----:B-1----:R-:W-:Y:S01]  /*8bf0*/  @!P5 FMUL R86, R86, R86 ;  /* 0x000000565656d220 */ /* 0x002fe20000400000 */
[----:B------:R-:W-:-:S05]  /*8c00*/  FSETP.GEU.AND P5, PT, R71, -126, PT ;  /* 0xc2fc00004700780b */ /* 0x000fca0003fae000 */
[----:B------:R-:W-:Y:S01]  /*8c10*/  @!P2 FMUL R90, R90, 0.5 ;  /* 0x3f0000005a5aa820 */ /* 0x000fe20000400000 */
[----:B------:R-:W1:Y:S01]  /*8c20*/  MUFU.EX2 R63, R63 ;  /* 0x0000003f003f7308 */ /* 0x000e620000000800 */
        /* <DEDUP_REMOVED lines=8> */
[----:B-1----:R-:W-:Y:S01]  /*8cb0*/  @!P6 FMUL R63, R63, R63 ;  /* 0x0000003f3f3fe220 */ /* 0x002fe20000400000 */
[----:B------:R-:W-:-:S03]  /*8cc0*/  FSETP.GEU.AND P6, PT, R94, -126, PT ;  /* 0xc2fc00005e00780b */ /* 0x000fc60003fce000 */
[----:B------:R-:W-:Y:S02]  /*8cd0*/  FADD R147, R26, R63 ;  /* 0x0000003f1a937221 */ /* 0x000fe40000000000 */
        /* <DEDUP_REMOVED lines=49> */
[----:B------:R-:W-:Y:S01]  /*8ff0*/  FADD R150, R47, R74 ;  /* 0x0000004a2f967221 */ /* 0x000fe20000000000 */
[----:B------:R-:W-:Y:S01]  /*9000*/  F2FP.F16.F32.PACK_AB R47, R129, R50 ;  /* 0x00000032812f723e */ /* 0x000fe200000000ff */
[----:B------:R-:W-:Y:S01]  /*9010*/  @!P2 FMUL R106, R106, 0.5 ;  /* 0x3f0000006a6aa820 */ /* 0x000fe20000400000 */
[----:B------:R-:W1:Y:S01]  /*9020*/  MUFU.EX2 R75, R75 ;  /* 0x0000004b004b7308 */ /* 0x000e620000000800 */
[----:B---3--:R-:W-:Y:S01]  /*9030*/  @!P4 FMUL R102, R102, R102 ;  /* 0x000000666666c220 */ /* 0x008fe20000400000 */
[----:B------:R-:W-:Y:S01]  /*9040*/  FSETP.GEU.AND P4, PT, R127, -126, PT ;  /* 0xc2fc00007f00780b */ /* 0x000fe20003f8e000 */
[----:B------:R-:W-:Y:S01]  /*9050*/  FADD R147, R147, R150 ;  /* 0x0000009693937221 */ /* 0x000fe20000000000 */
[----:B------:R-:W-:-:S03]  /*9060*/  FADD R150, R121, R98 ;  /* 0x0000006279967221 */ /* 0x000fc60000000000 */
[----:B------:R-:W-:Y:S01]  /*9070*/  @!P5 FMUL R130, R130, 0.5 ;  /* 0x3f0000008282d820 */ /* 0x000fe20000400000 */
[----:B------:R-:W3:Y:S01]  /*9080*/  MUFU.EX2 R106, R106 ;  /* 0x0000006a006a7308 */ /* 0x000ee20000000800 */
[----:B--2---:R-:W-:Y:S01]  /*9090*/  @!P3 FMUL R78, R78, R78 ;  /* 0x0000004e4e4eb220 */ /* 0x004fe20000400000 */
[----:B------:R-:W-:-:S03]  /*90a0*/  FSETP.GEU.AND P3, PT, R115, -126, PT ;  /* 0xc2fc00007300780b */ /* 0x000fc60003f6e000 */
[----:B------:R-:W-:Y:S02]  /*90b0*/  FADD R208, R51, R78 ;  /* 0x0000004e33d07221 */ /* 0x000fe40000000000 */
[----:B------:R-:W-:Y:S01]  /*90c0*/  @!P4 FMUL R127, R127, 0.5 ;  /* 0x3f0000007f7fc820 */ /* 0x000fe20000400000 */
[----:B------:R2:W4:Y:S01]  /*90d0*/  MUFU.EX2 R7, R130 ;  /* 0x0000008200077308 */ /* 0x0005220000000800 */
[----:B-1----:R-:W-:Y:S01]  /*90e0*/  @!P6 FMUL R75, R75, R75 ;  /* 0x0000004b4b4be220 */ /* 0x002fe20000400000 */
[----:B------:R-:W-:-:S03]  /*90f0*/  FSETP.GEU.AND P6, PT, R118, -126, PT ;  /* 0xc2fc00007600780b */ /* 0x000fc60003fce000 */
[----:B------:R-:W-:Y:S02]  /*9100*/  FADD R206, R132, R75 ;  /* 0x0000004b84ce7221 */ /* 0x000fe40000000000 */
[----:B------:R-:W-:Y:S01]  /*9110*/  @!P3 FMUL R115, R115, 0.5 ;  /* 0x3f0000007373b820 */ /* 0x000fe20000400000 */
[----:B------:R1:W5:Y:S01]  /*9120*/  MUFU.EX2 R9, R127 ;  /* 0x0000007f00097308 */ /* 0x0003620000000800 */
[----:B--2---:R-:W-:Y:S01]  /*9130*/  FADD R130, R29, R18 ;  /* 0x000000121d827221 */ /* 0x004fe20000000000 */
[----:B---3--:R-:W-:Y:S01]  /*9140*/  @!P2 FMUL R106, R106, R106 ;  /* 0x0000006a6a6aa220 */ /* 0x008fe20000400000 */
[----:B------:R-:W-:Y:S02]  /*9150*/  FSETP.GEU.AND P2, PT, R123, -126, PT ;  /* 0xc2fc00007b00780b */ /* 0x000fe40003f4e000 */
[----:B------:R-:W-:Y:S01]  /*9160*/  FADD R130, R130, R107 ;  /* 0x0000006b82827221 */ /* 0x000fe20000000000 */
[----:B------:R-:W-:Y:S01]  /*9170*/  FADD R107, R201, R88 ;  /* 0x00000058c96b7221 */ /* 0x000fe20000000000 */
[----:B------:R-:W-:Y:S01]  /*9180*/  @!P6 FMUL R118, R118, 0.5 ;  /* 0x3f0000007676e820 */ /* 0x000fe20000400000 */
[----:B------:R-:W2:Y:S01]  /*9190*/  MUFU.EX2 R115, R115 ;  /* 0x0000007300737308 */ /* 0x000ea20000000800 */
[----:B----4-:R-:W-:Y:S01]  /*91a0*/  @!P5 FMUL R7, R7, R7 ;  /* 0x000000070707d220 */ /* 0x010fe20000400000 */
[----:B------:R-:W-:Y:S01]  /*91b0*/  FSETP.GEU.AND P5, PT, R111, -126, PT ;  /* 0xc2fc00006f00780b */ /* 0x000fe20003fae000 */
[----:B------:R-:W-:Y:S01]  /*91c0*/  FADD R134, R134, R107 ;  /* 0x0000006b86867221 */ /* 0x000fe20000000000 */
[----:B-1----:R-:W-:Y:S01]  /*91d0*/  FADD R127, R33, R56 ;  /* 0x00000038217f7221 */ /* 0x002fe20000000000 */
[----:B------:R-:W-:Y:S01]  /*91e0*/  FADD R107, R16, R101 ;  /* 0x00000065106b7221 */ /* 0x000fe20000000000 */
[----:B------:R-:W-:Y:S01]  /*91f0*/  FADD R212, R46, R7 ;  /* 0x000000072ed47221 */ /* 0x000fe20000000000 */
[----:B------:R-:W-:Y:S01]  /*9200*/  FADD R130, R130, R131 ;  /* 0x0000008382827221 */ /* 0x000fe20000000000 */
[----:B------:R-:W1:Y:S01]  /*9210*/  MUFU.EX2 R118, R118 ;  /* 0x0000007600767308 */ /* 0x000e620000000800 */
[----:B-----5:R-:W-:Y:S01]  /*9220*/  @!P4 FMUL R9, R9, R9 ;  /* 0x000000090909c220 */ /* 0x020fe20000400000 */
[----:B------:R-:W-:Y:S01]  /*9230*/  FSETP.GEU.AND P4, PT, R138, -126, PT ;  /* 0xc2fc00008a00780b */ /* 0x000fe20003f8e000 */
[----:B------:R-:W-:Y:S01]  /*9240*/  FADD R127, R127, R112 ;  /* 0x000000707f7f7221 */ /* 0x000fe20000000000 */
[----:B------:R-:W-:Y:S01]  /*9250*/  FADD R112, R65, R104 ;  /* 0x0000006841707221 */ /* 0x000fe20000000000 */
[----:B------:R-:W-:Y:S01]  /*9260*/  FADD R210, R66, R9 ;  /* 0x0000000942d27221 */ /* 0x000fe20000000000 */
[----:B------:R-:W-:Y:S01]  /*9270*/  @!P2 FMUL R123, R123, 0.5 ;  /* 0x3f0000007b7ba820 */ /* 0x000fe20000400000 */
[----:B------:R-:W-:Y:S01]  /*9280*/  @!P5 FMUL R111, R111, 0.5 ;  /* 0x3f0000006f6fd820 */ /* 0x000fe20000400000 */
[----:B------:R-:W-:Y:S01]  /*9290*/  FADD R135, R135, R112 ;  /* 0x0000007087877221 */ /* 0x000fe20000000000 */
[----:B--2---:R-:W-:Y:S01]  /*92a0*/  @!P3 FMUL R115, R115, R115 ;  /* 0x000000737373b220 */ /* 0x004fe20000400000 */
[----:B------:R-:W-:Y:S01]  /*92b0*/  FSETP.GEU.AND P3, PT, R148, -126, PT ;  /* 0xc2fc00009400780b */ /* 0x000fe20003f6e000 */
[----:B------:R-:W2:Y:S01]  /*92c0*/  MUFU.EX2 R114, R111 ;  /* 0x0000006f00727308 */ /* 0x000ea20000000800 */
[----:B------:R-:W-:Y:S01]  /*92d0*/  FADD R112, R14, R85 ;  /* 0x000000550e707221 */ /* 0x000fe20000000000 */
[----:B------:R-:W-:Y:S01]  /*92e0*/  FADD R207, R207, R210 ;  /* 0x000000d2cfcf7221 */ /* 0x000fe20000000000 */
[----:B------:R-:W-:Y:S01]  /*92f0*/  FADD R210, R42, R83 ;  /* 0x000000532ad27221 */ /* 0x000fe20000000000 */
        /* <DEDUP_REMOVED lines=10> */
[----:B------:R-:W-:-:S02]  /*93a0*/  F2FP.F16.F32.PACK_AB R29, R27, R26 ;  /* 0x0000001a1b1d723e */ /* 0x000fc400000000ff */
[----:B------:R4:W5:Y:S01]  /*93b0*/  MUFU.EX2 R111, R148 ;  /* 0x00000094006f7308 */ /* 0x0009620000000800 */
[----:B--2---:R-:W-:Y:S01]  /*93c0*/  @!P5 FMUL R114, R114, R114 ;  /* 0x000000727272d220 */ /* 0x004fe20000400000 */
[----:B------:R-:W-:Y:S01]  /*93d0*/  FSETP.GEU.AND P5, PT, R110, -126, PT ;  /* 0xc2fc00006e00780b */ /* 0x000fe20003fae000 */
[----:B-1----:R-:W-:Y:S01]  /*93e0*/  FADD R138, R12, R69 ;  /* 0x000000450c8a7221 */ /* 0x002fe20000000000 */
[----:B------:R-:W-:Y:S01]  /*93f0*/  @!P6 FMUL R144, R144, 0.5 ;  /* 0x3f0000009090e820 */ /* 0x000fe20000400000 */
[----:B------:R-:W-:Y:S02]  /*9400*/  F2FP.F16.F32.PACK_AB R26, R11, R202 ;  /* 0x000000ca0b1a723e */ /* 0x000fe400000000ff */
[----:B------:R-:W-:Y:S01]  /*9410*/  FADD R138, R138, R107 ;  /* 0x0000006b8a8a7221 */ /* 0x000fe20000000000 */
[----:B------:R-:W-:Y:S01]  /*9420*/  FADD R107, R53, R108 ;  /* 0x0000006c356b7221 */ /* 0x000fe20000000000 */
[----:B---3--:R-:W-:Y:S01]  /*9430*/  @!P4 FMUL R113, R113, R113 ;  /* 0x000000717171c220 */ /* 0x008fe20000400000 */
[----:B------:R-:W-:Y:S01]  /*9440*/  FSETP.GEU.AND P4, PT, R149, -126, PT ;  /* 0xc2fc00009500780b */ /* 0x000fe20003f8e000 */
[----:B------:R1:W2:Y:S01]  /*9450*/  MUFU.EX2 R112, R144 ;  /* 0x0000009000707308 */ /* 0x0002a20000000800 */
[----:B------:R-:W-:Y:S01]  /*9460*/  FADD R140, R140, R107 ;  /* 0x0000006b8c8c7221 */ /* 0x000fe20000000000 */
[----:B------:R-:W-:Y:S01]  /*9470*/  FADD R107, R52, R105 ;  /* 0x00000069346b7221 */ /* 0x000fe20000000000 */
[----:B----4-:R-:W-:Y:S01]  /*9480*/  FADD R148, R15, R96 ;  /* 0x000000600f947221 */ /* 0x010fe20000000000 */
[----:B------:R-:W-:Y:S01]  /*9490*/  @!P5 FMUL R110, R110, 0.5 ;  /* 0x3f0000006e6ed820 */ /* 0x000fe20000400000 */
[----:B------:R-:W-:Y:S01]  /*94a0*/  FADD R151, R54, R113 ;  /* 0x0000007136977221 */ /* 0x000fe20000000000 */
[----:B------:R-:W-:Y:S01]  /*94b0*/  FADD R142, R142, R107 ;  /* 0x0000006b8e8e7221 */ /* 0x000fe20000000000 */
[----:B-----5:R-:W-:Y:S01]  /*94c0*/  @!P3 FMUL R111, R111, R111 ;  /* 0x0000006f6f6fb220 */ /* 0x020fe20000400000 */
[----:B------:R-:W-:Y:S01]  /*94d0*/  FSETP.GEU.AND P3, PT, R122, -126, PT ;  /* 0xc2fc00007a00780b */ /* 0x000fe20003f6e000 */
[----:B-1----:R-:W-:Y:S01]  /*94e0*/  FADD R144, R200, R77 ;  /* 0x0000004dc8907221 */ /* 0x002fe20000000000 */
[----:B------:R-:W1:Y:S01]  /*94f0*/  MUFU.EX2 R110, R110 ;  /* 0x0000006e006e7308 */ /* 0x000e620000000800 */
[----:B------:R-:W-:Y:S01]  /*9500*/  FADD R211, R136, R111 ;  /* 0x0000006f88d37221 */ /* 0x000fe20000000000 */
[----:B------:R-:W-:Y:S01]  /*9510*/  @!P4 FMUL R149, R149, 0.5 ;  /* 0x3f0000009595c820 */ /* 0x000fe20000400000 */
[----:B------:R-:W-:Y:S01]  /*9520*/  FADD R144, R144, R145 ;  /* 0x0000009190907221 */ /* 0x000fe20000000000 */
[----:B------:R-:W-:Y:S01]  /*9530*/  FADD R145, R11, R22 ;  /* 0x000000160b917221 */ /* 0x000fe20000000000 */
[----:B------:R-:W-:Y:S01]  /*9540*/  FADD R137, R137, R138 ;  /* 0x0000008a89897221 */ /* 0x000fe20000000000 */
[----:B------:R-:W-:Y:S01]  /*9550*/  FADD R139, R139, R140 ;  /* 0x0000008c8b8b7221 */ /* 0x000fe20000000000 */
[----:B--2---:R-:W-:Y:S01]  /*9560*/  @!P6 FMUL R112, R112, R112 ;  /* 0x000000707070e220 */ /* 0x004fe20000400000 */
[----:B------:R2:W3:Y:S01]  /*9570*/  MUFU.EX2 R107, R149 ;  /* 0x00000095006b7308 */ /* 0x0004e20000000800 */
[----:B------:R-:W-:Y:S01]  /*9580*/  FSETP.GEU.AND P6, PT, R119, -126, PT ;  /* 0xc2fc00007700780b */ /* 0x000fe20003fce000 */
[----:B------:R-:W-:Y:S01]  /*9590*/  FADD R145, R145, R148 ;  /* 0x0000009491917221 */ /* 0x000fe20000000000 */
[----:B------:R-:W-:Y:S01]  /*95a0*/  @!P3 FMUL R122, R122, 0.5 ;  /* 0x3f0000007a7ab820 */ /* 0x000fe20000400000 */
[----:B------:R-:W-:Y:S01]  /*95b0*/  FADD R148, R38, R79 ;  /* 0x0000004f26947221 */ /* 0x000fe20000000000 */
[----:B------:R-:W-:Y:S01]  /*95c0*/  FADD R209, R55, R112 ;  /* 0x0000007037d17221 */ /* 0x000fe20000000000 */
[----:B------:R-:W-:Y:S01]  /*95d0*/  FADD R141, R141, R142 ;  /* 0x0000008e8d8d7221 */ /* 0x000fe20000000000 */
[----:B------:R-:W-:Y:S01]  /*95e0*/  FADD R143, R143, R144 ;  /* 0x000000908f8f7221 */ /* 0x000fe20000000000 */
[----:B------:R-:W-:Y:S01]  /*95f0*/  FADD R148, R148, R151 ;  /* 0x0000009794947221 */ /* 0x000fe20000000000 */
[----:B-1----:R-:W-:Y:S01]  /*9600*/  @!P5 FMUL R110, R110, R110 ;  /* 0x0000006e6e6ed220 */ /* 0x002fe20000400000 */
[----:B------:R-:W-:Y:S01]  /*9610*/  FSETP.GEU.AND P5, PT, R103, -126, PT ;  /* 0xc2fc00006700780b */ /* 0x000fe20003fae000 */
[----:B------:R-:W1:Y:S01]  /*9620*/  MUFU.EX2 R122, R122 ;  /* 0x0000007a007a7308 */ /* 0x000e620000000800 */
[----:B--2---:R-:W-:Y:S01]  /*9630*/  FADD R149, R27, R90 ;  /* 0x0000005a1b957221 */ /* 0x004fe20000000000 */
[----:B------:R-:W-:Y:S01]  /*9640*/  FADD R151, R133, R114 ;  /* 0x0000007285977221 */ /* 0x000fe20000000000 */
[----:B------:R-:W-:Y:S01]  /*9650*/  @!P6 FMUL R119, R119, 0.5 ;  /* 0x3f0000007777e820 */ /* 0x000fe20000400000 */
[----:B------:R-:W-:Y:S01]  /*9660*/  FADD R215, R87, R110 ;  /* 0x0000006e57d77221 */ /* 0x000fe20000000000 */
[----:B------:R-:W-:Y:S01]  /*9670*/  FADD R149, R149, R206 ;  /* 0x000000ce95957221 */ /* 0x000fe20000000000 */
[----:B---3--:R-:W-:Y:S01]  /*9680*/  @!P4 FMUL R107, R107, R107 ;  /* 0x0000006b6b6bc220 */ /* 0x008fe20000400000 */
[----:B------:R-:W-:Y:S01]  /*9690*/  FSETP.GEU.AND P4, PT, R8, -126, PT ;  /* 0xc2fc00000800780b */ /* 0x000fe20003f8e000 */
[----:B------:R-:W-:Y:S01]  /*96a0*/  FADD R150, R150, R151 ;  /* 0x0000009796967221 */ /* 0x000fe20000000000 */
[----:B------:R-:W2:Y:S01]  /*96b0*/  MUFU.EX2 R119, R119 ;  /* 0x0000007700777308 */ /* 0x000ea20000000800 */
[----:B------:R-:W-:Y:S01]  /*96c0*/  FADD R151, R31, R62 ;  /* 0x0000003e1f977221 */ /* 0x000fe20000000000 */
[----:B------:R-:W-:Y:S01]  /*96d0*/  FADD R206, R39, R82 ;  /* 0x0000005227ce7221 */ /* 0x000fe20000000000 */
[----:B------:R-:W-:Y:S01]  /*96e0*/  @!P5 FMUL R103, R103, 0.5 ;  /* 0x3f0000006767d820 */ /* 0x000fe20000400000 */
[----:B------:R-:W-:Y:S01]  /*96f0*/  FADD R213, R58, R107 ;  /* 0x0000006b3ad57221 */ /* 0x000fe20000000000 */
[----:B------:R-:W-:Y:S01]  /*9700*/  FADD R151, R151, R208 ;  /* 0x000000d097977221 */ /* 0x000fe20000000000 */
[----:B------:R-:W-:Y:S01]  /*9710*/  FADD R206, R206, R209 ;  /* 0x000000d1cece7221 */ /* 0x000fe20000000000 */
[----:B------:R-:W-:Y:S01]  /*9720*/  FADD R208, R124, R99 ;  /* 0x000000637cd07221 */ /* 0x000fe20000000000 */
[----:B-1----:R-:W-:Y:S01]  /*9730*/  @!P3 FMUL R122, R122, R122 ;  /* 0x0000007a7a7ab220 */ /* 0x002fe20000400000 */
[----:B------:R-:W1:Y:S01]  /*9740*/  MUFU.EX2 R103, R103 ;  /* 0x0000006700677308 */ /* 0x000e620000000800 */
[----:B------:R-:W-:Y:S01]  /*9750*/  FSETP.GEU.AND P3, PT, R30, -126, PT ;  /* 0xc2fc00001e00780b */ /* 0x000fe20003f6e000 */
[----:B------:R-:W-:Y:S01]  /*9760*/  @!P4 FMUL R8, R8, 0.5 ;  /* 0x3f0000000808c820 */ /* 0x000fe20000400000 */
[----:B------:R-:W-:Y:S01]  /*9770*/  FADD R209, R34, R71 ;  /* 0x0000004722d17221 */ /* 0x000fe20000000000 */
[----:B------:R-:W-:Y:S01]  /*9780*/  FADD R208, R208, R211 ;  /* 0x000000d3d0d07221 */ /* 0x000fe20000000000 */
[----:B------:R-:W-:Y:S01]  /*9790*/  FADD R210, R210, R213 ;  /* 0x000000d5d2d27221 */ /* 0x000fe20000000000 */
[----:B------:R-:W-:Y:S01]  /*97a0*/  FADD R211, R117, R94 ;  /* 0x0000005e75d37221 */ /* 0x000fe20000000000 */
[----:B------:R-:W-:Y:S01]  /*97b0*/  FADD R209, R209, R212 ;  /* 0x000000d4d1d17221 */ /* 0x000fe20000000000 */
[----:B------:R-:W3:Y:S01]  /*97c0*/  MUFU.EX2 R8, R8 ;  /* 0x0000000800087308 */ /* 0x000ee20000000800 */
[----:B------:R-:W-:Y:S01]  /*97d0*/  FADD R212, R125, R102 ;  /* 0x000000667dd47221 */ /* 0x000fe20000000000 */
[----:B------:R-:W-:Y:S01]  /*97e0*/  FADD R213, R35, R70 ;  /* 0x0000004623d57221 */ /* 0x000fe20000000000 */
[----:B--2---:R-:W-:Y:S01]  /*97f0*/  @!P6 FMUL R119, R119, R119 ;  /* 0x000000777777e220 */ /* 0x004fe20000400000 */
[----:B------:R-:W-:Y:S01]  /*9800*/  FADD R211, R211, R214 ;  /* 0x000000d6d3d37221 */ /* 0x000fe20000000000 */
[----:B------:R-:W-:Y:S01]  /*9810*/  FADD R212, R212, R215 ;  /* 0x000000d7d4d47221 */ /* 0x000fe20000000000 */
[----:B------:R-:W-:Y:S01]  /*9820*/  FADD R213, R213, R216 ;  /* 0x000000d8d5d57221 */ /* 0x000fe20000000000 */
[----:B------:R-:W-:Y:S01]  /*9830*/  @!P3 FMUL R30, R30, 0.5 ;  /* 0x3f0000001e1eb820 */ /* 0x000fe20000400000 */
[----:B------:R-:W-:Y:S01]  /*9840*/  FADD R215, R43, R106 ;  /* 0x0000006a2bd77221 */ /* 0x000fe20000000000 */
[----:B-1----:R-:W-:Y:S01]  /*9850*/  @!P5 FMUL R103, R103, R103 ;  /* 0x000000676767d220 */ /* 0x002fe20000400000 */
[----:B------:R-:W-:Y:S01]  /*9860*/  FADD R214, R120, R95 ;  /* 0x0000005f78d67221 */ /* 0x000fe20000000000 */
[----:B------:R-:W-:Y:S01]  /*9870*/  FADD R217, R129, R122 ;  /* 0x0000007a81d97221 */ /* 0x000fe20000000000 */
[----:B------:R-:W-:Y:S01]  /*9880*/  FADD R216, R128, R119 ;  /* 0x0000007780d87221 */ /* 0x000fe20000000000 */
[----:B------:R-:W-:Y:S01]  /*9890*/  FADD R219, R86, R103 ;  /* 0x0000006756db7221 */ /* 0x000fe20000000000 */
[----:B------:R-:W1:Y:S01]  /*98a0*/  MUFU.EX2 R123, R123 ;  /* 0x0000007b007b7308 */ /* 0x000e620000000800 */
[----:B------:R-:W-:Y:S01]  /*98b0*/  FADD R214, R214, R217 ;  /* 0x000000d9d6d67221 */ /* 0x000fe20000000000 */
[----:B------:R-:W-:Y:S01]  /*98c0*/  FADD R146, R145, R146 ;  /* 0x0000009291927221 */ /* 0x000fe20000000000 */
[----:B---3--:R-:W-:Y:S01]  /*98d0*/  @!P4 FMUL R8, R8, R8 ;  /* 0x000000080808c220 */ /* 0x008fe20000400000 */
[----:B------:R-:W-:Y:S01]  /*98e0*/  FADD R219, R216, R219 ;  /* 0x000000dbd8db7221 */ /* 0x000fe20000000000 */
[----:B------:R-:W-:Y:S01]  /*98f0*/  FADD R147, R147, R148 ;  /* 0x0000009493937221 */ /* 0x000fe20000000000 */
[----:B------:R-:W-:Y:S01]  /*9900*/  FADD R149, R149, R150 ;  /* 0x0000009695957221 */ /* 0x000fe20000000000 */
[----:B------:R-:W-:Y:S01]  /*9910*/  FADD R218, R59, R8 ;  /* 0x000000083bda7221 */ /* 0x000fe20000000000 */
[----:B------:R-:W2:Y:S01]  /*9920*/  MUFU.EX2 R138, R30 ;  /* 0x0000001e008a7308 */ /* 0x000ea20000000800 */
        /* <DEDUP_REMOVED lines=19> */
[----:B------:R-:W-:Y:S01]  /*9a60*/  F2FP.F16.F32.PACK_AB R27, R120, R35 ;  /* 0x00000023781b723e */ /* 0x000fe200000000ff */
[----:B------:R-:W-:Y:S01]  /*9a70*/  FADD R126, R126, R137 ;  /* 0x000000897e7e7221 */ /* 0x000fe20000000000 */
[----:B------:R-:W-:Y:S01]  /*9a80*/  F2FP.F16.F32.PACK_AB R35, R124, R39 ;  /* 0x000000277c23723e */ /* 0x000fe200000000ff */
[----:B-1----:R-:W-:Y:S01]  /*9a90*/  @!P2 FMUL R123, R123, R123 ;  /* 0x0000007b7b7ba220 */ /* 0x002fe20000400000 */
[----:B------:R-:W-:Y:S01]  /*9aa0*/  SHF.L.U32 R11, R6, 0x1f, RZ ;  /* 0x0000001f060b7819 */ /* 0x000fe200000006ff */
[----:B------:R-:W-:Y:S01]  /*9ab0*/  FADD R147, R147, R214 ;  /* 0x000000d693937221 */ /* 0x000fe20000000000 */
[----:B------:R-:W-:Y:S01]  /*9ac0*/  F2FP.F16.F32.PACK_AB R39, R128, R43 ;  /* 0x0000002b8027723e */ /* 0x000fe200000000ff */
[----:B--2---:R-:W-:Y:S01]  /*9ad0*/  @!P3 FMUL R138, R138, R138 ;  /* 0x0000008a8a8ab220 */ /* 0x004fe20000400000 */
[----:B------:R-:W-:Y:S01]  /*9ae0*/  F2FP.F16.F32.PACK_AB R43, R66, R51 ;  /* 0x00000033422b723e */ /* 0x000fe200000000ff */
[----:B------:R1:W2:Y:S01]  /*9af0*/  SYNCS.PHASECHK.TRANS64.TRYWAIT P2, [UR10+0x42000], R11 ;  /* 0x0420000bff0075a7 */ /* 0x0002a2000804014a */
[----:B------:R-:W-:Y:S01]  /*9b00*/  F2FP.F16.F32.PACK_AB R50, R16, R65 ;  /* 0x000000411032723e */ /* 0x000fe200000000ff */
[----:B------:R-:W-:Y:S01]  /*9b10*/  FFMA R4, R123, R4, R126 ;  /* 0x000000047b047223 */ /* 0x000fe2000000007e */
[----:B------:R-:W-:Y:S01]  /*9b20*/  F2FP.F16.F32.PACK_AB R46, R15, R68 ;  /* 0x000000440f2e723e */ /* 0x000fe200000000ff */
[----:B------:R-:W-:Y:S01]  /*9b30*/  FMUL R152, R152, R123 ;  /* 0x0000007b98987220 */ /* 0x000fe20000400000 */
[----:B------:R-:W-:Y:S01]  /*9b40*/  F2FP.F16.F32.PACK_AB R51, R136, R55 ;  /* 0x000000378833723e */ /* 0x000fe200000000ff */
[----:B------:R-:W-:Y:S01]  /*9b50*/  FFMA R3, R138, R3, R147 ;  /* 0x000000038a037223 */ /* 0x000fe20000000093 */
[----:B------:R-:W-:Y:S01]  /*9b60*/  F2FP.F16.F32.PACK_AB R52, R52, R53 ;  /* 0x000000353434723e */ /* 0x000fe200000000ff */
[----:B------:R-:W-:Y:S01]  /*9b70*/  FMUL R153, R153, R123 ;  /* 0x0000007b99997220 */ /* 0x000fe20000400000 */
[----:B------:R-:W-:Y:S01]  /*9b80*/  F2FP.F16.F32.PACK_AB R65, R90, R63 ;  /* 0x0000003f5a41723e */ /* 0x000fe200000000ff */
[-C--:B------:R-:W-:Y:S01]  /*9b90*/  FMUL R156, R156, R123.reuse ;  /* 0x0000007b9c9c7220 */ /* 0x080fe20000400000 */
[----:B------:R-:W-:Y:S01]  /*9ba0*/  F2FP.F16.F32.PACK_AB R53, R87, R58 ;  /* 0x0000003a5735723e */ /* 0x000fe200000000ff */
[-C--:B------:R-:W-:Y:S01]  /*9bb0*/  FMUL R157, R157, R123.reuse ;  /* 0x0000007b9d9d7220 */ /* 0x080fe20000400000 */
[----:B------:R-:W-:Y:S01]  /*9bc0*/  F2FP.F16.F32.PACK_AB R54, R17, R64 ;  /* 0x000000401136723e */ /* 0x000fe200000000ff */
[----:B------:R-:W-:Y:S01]  /*9bd0*/  FMUL R160, R160, R123 ;  /* 0x0000007ba0a07220 */ /* 0x000fe20000400000 */
[----:B------:R-:W-:Y:S01]  /*9be0*/  F2FP.F16.F32.PACK_AB R55, R86, R59 ;  /* 0x0000003b5637723e */ /* 0x000fe200000000ff */
[-C--:B------:R-:W-:Y:S01]  /*9bf0*/  FMUL R161, R161, R123.reuse ;  /* 0x0000007ba1a17220 */ /* 0x080fe20000400000 */
[----:B------:R-:W-:Y:S01]  /*9c00*/  F2FP.F16.F32.PACK_AB R66, R19, R60 ;  /* 0x0000003c1342723e */ /* 0x000fe200000000ff */
[-C--:B------:R-:W-:Y:S01]  /*9c10*/  FMUL R164, R164, R123.reuse ;  /* 0x0000007ba4a47220 */ /* 0x080fe20000400000 */
[----:B------:R-:W-:Y:S01]  /*9c20*/  F2FP.F16.F32.PACK_AB R63, R95, R70 ;  /* 0x000000465f3f723e */ /* 0x000fe200000000ff */
[-C--:B------:R-:W-:Y:S01]  /*9c30*/  FMUL R165, R165, R123.reuse ;  /* 0x0000007ba5a57220 */ /* 0x080fe20000400000 */
[----:B------:R-:W-:Y:S01]  /*9c40*/  F2FP.F16.F32.PACK_AB R68, R73, R76 ;  /* 0x0000004c4944723e */ /* 0x000fe200000000ff */
[----:B------:R-:W-:Y:S01]  /*9c50*/  FMUL R168, R168, R123 ;  /* 0x0000007ba8a87220 */ /* 0x000fe20000400000 */
[----:B------:R-:W-:Y:S01]  /*9c60*/  F2FP.F16.F32.PACK_AB R30, R204, R25 ;  /* 0x00000019cc1e723e */ /* 0x000fe200000000ff */
[----:B------:R-:W-:Y:S01]  /*9c70*/  FMUL R169, R169, R123 ;  /* 0x0000007ba9a97220 */ /* 0x000fe20000400000 */
        /* <DEDUP_REMOVED lines=31> */
[-C--:B------:R-:W-:Y:S01]  /*9e70*/  FMUL R155, R155, R138.reuse ;  /* 0x0000008a9b9b7220 */ /* 0x080fe20000400000 */
        /* <DEDUP_REMOVED lines=21> */
[----:B------:R-:W-:Y:S01]  /*9fd0*/  FMUL R199, R199, R138 ;  /* 0x0000008ac7c77220 */ /* 0x000fe20000400000 */
        /* <DEDUP_REMOVED lines=17> */
[----:B-12---:R-:W-:Y:S06]  /*a0f0*/  @!P0 BRA `(.L_x_27) ;  /* 0x0000000000048947 */ /* 0x006fec0003800000 */
[----:B------:R-:W-:Y:S01]  /*a100*/  BPT.TRAP 0x1 ;  /* 0x000000040000795c */ /* 0x000fe20000300000 */
.L_x_27:
[----:B------:R-:W-:Y:S05]  /*a110*/  @P2 BRA `(.L_x_28) ;  /* 0x0000000000082947 */ /* 0x000fea0003800000 */
[----:B------:R-:W1:Y:S02]  /*a120*/  SYNCS.PHASECHK.TRANS64.TRYWAIT P2, [UR10+0x42000], R11 ;  /* 0x0420000bff0075a7 */ /* 0x000e64000804014a */
[----:B-1----:R-:W-:Y:S05]  /*a130*/  @!P2 BRA `(.L_x_29) ;  /* 0x000000340084a947 */ /* 0x002fea0003800000 */
.L_x_28:
[----:B------:R-:W-:Y:S01]  /*a140*/  UIMAD UR10, UR7, 0xc00, UR5 ;  /* 0x00000c00070a78a4 */ /* 0x000fe2000f8e0205 */
[----:B------:R-:W-:Y:S01]  /*a150*/  WARPGROUP.ARRIVE ;  /* 0x00000000000079c5 */ /* 0x000fe20000000000 */
[----:B------:R-:W-:Y:S01]  /*a160*/  UMOV UR11, 0x80000020 ;  /* 0x80000020000b7882 */ /* 0x000fe20000000000 */
[----:B------:R-:W-:Y:S01]  /*a170*/  UMOV UR15, 0x80000020 ;  /* 0x80000020000f7882 */ /* 0x000fe20000000000 */
[----:B------:R-:W-:Y:S01]  /*a180*/  UIADD3 UR14, UR10, 0x40, URZ ;  /* 0x000000400a0e7890 */ /* 0x000fe2000fffe03f */
[----:B------:R-:W-:-:S04]  /*a190*/  F2FP.F16.F32.PACK_AB R103, R103, R8 ;  /* 0x000000086767723e */ /* 0x000fc800000000ff */
[----:B------:R-:W-:Y:S01]  /*a1a0*/  HGMMA.64x96x16.F32 R152, R28, gdesc[UR8].tnspB, R152, gsb0 ;  /* 0x416000081c987df0 */ /* 0x000fe20008000898 */
[----:B------:R-:W-:Y:S02]  /*a1b0*/  UMOV UR11, 0x80000020 ;  /* 0x80000020000b7882 */ /* 0x000fe40000000000 */
        /* <DEDUP_REMOVED lines=65> */
[----:B------:R-:W-:Y:S01]  /*a5d0*/  UIADD3 UR10, UR10, 0x3c0, URZ ;  /* 0x000003c00a0a7890 */ /* 0x000fe2000fffe03f */
[----:B------:R-:W-:Y:S02]  /*a5e0*/  WARPGROUP.DEPBAR.LE gsb0, 0x0 ;  /* 0x00008000000079c5 */ /* 0x000fe40000010000 */
[----:B------:R-:W-:-:S06]  /*a5f0*/  WARPGROUP.ARRIVE ;  /* 0x00000000000079c5 */ /* 0x000fcc0000000000 */
[----:B------:R-:W-:Y:S03]  /*a600*/  HGMMA.64x96x16.F32 R152, R80, gdesc[UR12].tnspB, R152, gsb0 ;  /* 0x4160000c50987df0 */ /* 0x000fe60008000898 */
[----:B------:R-:W-:Y:S02]  /*a610*/  WARPGROUP.DEPBAR.LE gsb0, 0x0 ;  /* 0x00008000000079c5 */ /* 0x000fe40000010000 */
[----:B------:R-:W-:-:S06]  /*a620*/  WARPGROUP.ARRIVE ;  /* 0x00000000000079c5 */ /* 0x000fcc0000000000 */
[----:B------:R-:W-:Y:S03]  /*a630*/  HGMMA.64x96x16.F32 R152, R100, gdesc[UR8].tnspB, R152, gsb0 ;  /* 0x4160000864987df0 */ /* 0x000fe60008000898 */
[----:B------:R-:W-:Y:S02]  /*a640*/  WARPGROUP.DEPBAR.LE gsb0, 0x0 ;  /* 0x00008000000079c5 */ /* 0x000fe40000010000 */
[----:B------:R-:W-:Y:S05]  /*a650*/  @!P0 BRA `(.L_x_30) ;  /* 0x0000000000048947 */ /* 0x000fea0003800000 */
[----:B------:R-:W-:Y:S01]  /*a660*/  BPT.TRAP 0x1 ;  /* 0x000000040000795c */ /* 0x000fe20000300000 */
.L_x_30:
[----:B------:R-:W-:-:S04]  /*a670*/  ULEA UR10, UR4, UR36, 0x3 ;  /* 0x00000024040a7291 */ /* 0x000fc8000f8e183f */
[----:B------:R-:W-:-:S04]  /*a680*/  UIADD3 UR10, UR10, 0x42028, URZ ;  /* 0x000420280a0a7890 */ /* 0x000fc8000fffe03f */
[----:B------:R-:W-:-:S09]  /*a690*/  UPRMT UR10, URZ, 0x654, UR10 ;  /* 0x000006543f0a7896 */ /* 0x000fd2000800000a */
[----:B------:R-:W-:Y:S01]  /*a6a0*/  SYNCS.ARRIVE.TRANS64.RED.A1T0 RZ, [UR10], RZ ;  /* 0x000000ffffff79a7 */ /* 0x000fe2000810040a */
[----:B------:R-:W-:Y:S05]  /*a6b0*/  @P1 BRA `(.L_x_31) ;  /* 0x0000000000041947 */ /* 0x000fea0003800000 */
[----:B------:R-:W-:Y:S01]  /*a6c0*/  BPT.TRAP 0x1 ;  /* 0x000000040000795c */ /* 0x000fe20000300000 */
.L_x_31:
[----:B------:R-:W-:-:S04]  /*a6d0*/  UIADD3 UR4, UR4, 0x1, URZ ;  /* 0x0000000104047890 */ /* 0x000fc8000fffe03f */
[----:B------:R-:W-:-:S04]  /*a6e0*/  UISETP.NE.AND UP0, UPT, UR4, 0x5, UPT ;  /* 0x000000050400788c */ /* 0x000fc8000bf05270 */
[----:B------:R-:W-:Y:S01]  /*a6f0*/  USEL UR10, UR4, URZ, UP0 ;  /* 0x0000003f040a7287 */ /* 0x000fe20008000000 */
[----:B------:R-:W-:Y:S11]  /*a700*/  @!P0 BRA `(.L_x_32) ;  /* 0x0000000000048947 */ /* 0x000ff60003800000 */
[----:B------:R-:W-:Y:S01]  /*a710*/  BPT.TRAP 0x1 ;  /* 0x000000040000795c */ /* 0x000fe20000300000 */
.L_x_32:
[----:B------:R-:W-:-:S04]  /*a720*/  ULEA UR4, UR10, UR36, 0x3 ;  /* 0x000000240a047291 */ /* 0x000fc8000f8e183f */
[----:B------:R-:W-:-:S04]  /*a730*/  UIADD3 UR4, UR4, 0x42028, URZ ;  /* 0x0004202804047890 */ /* 0x000fc8000fffe03f */
[----:B------:R-:W-:-:S09]  /*a740*/  UPRMT UR4, URZ, 0x654, UR4 ;  /* 0x000006543f047896 */ /* 0x000fd20008000004 */
[----:B------:R-:W-:Y:S01]  /*a750*/  SYNCS.ARRIVE.TRANS64.RED.A1T0 RZ, [UR4], RZ ;  /* 0x000000ffffff79a7 */ /* 0x000fe20008100404 */
[----:B------:R-:W-:Y:S05]  /*a760*/  @P1 BRA `(.L_x_33) ;  /* 0x0000000000041947 */ /* 0x000fea0003800000 */
[----:B------:R-:W-:Y:S01]  /*a770*/  BPT.TRAP 0x1 ;  /* 0x000000040000795c */ /* 0x000fe20000300000 */
.L_x_33:
[----:B------:R-:W-:Y:S01]  /*a780*/  UIADD3 UR7, UR7, 0x1, URZ ;  /* 0x0000000107077890 */ /* 0x000fe2000fffe03f */
[C---:B------:R-:W-:Y:S01]  /*a790*/  ISETP.GT.AND P2, PT, R5.reuse, 0x2, PT ;  /* 0x000000020500780c */ /* 0x040fe20003f44270 */
[----:B------:R-:W-:Y:S01]  /*a7a0*/  UIADD3 UR4, UR10, 0x1, URZ ;  /* 0x000000010a047890 */ /* 0x000fe2000fffe03f */
[----:B------:R-:W-:Y:S01]  /*a7b0*/  IADD3 R5, R5, -0x1, RZ ;  /* 0xffffffff05057810 */ /* 0x000fe20007ffe0ff */
[----:B------:R-:W-:Y:S01]  /*a7c0*/  UISETP.NE.AND UP2, UPT, UR7, 0x5, UPT ;  /* 0x000000050700788c */ /* 0x000fe2000bf45270 */
[----:B------:R-:W-:Y:S01]  /*a7d0*/  MOV R9, R0 ;  /* 0x0000000000097202 */ /* 0x000fe20000000f00 */
[----:B------:R-:W-:Y:S01]  /*a7e0*/  UISETP.NE.AND UP0, UPT, UR4, 0x5, UPT ;  /* 0x000000050400788c */ /* 0x000fe2000bf05270 */
[----:B------:R-:W-:Y:S01]  /*a7f0*/  MOV R7, R2 ;  /* 0x0000000200077202 */ /* 0x000fe20000000f00 */
[----:B------:R-:W-:Y:S02]  /*a800*/  USEL UR10, URZ, 0x1, UP2 ;  /* 0x000000013f0a7887 */ /* 0x000fe40009000000 */
[----:B------:R-:W-:-:S02]  /*a810*/  USEL UR4, UR4, URZ, UP0 ;  /* 0x0000003f04047287 */ /* 0x000fc40008000000 */
[----:B------:R-:W-:Y:S02]  /*a820*/  USEL UR7, UR7, URZ, UP2 ;  /* 0x0000003f07077287 */ /* 0x000fe40009000000 */
[----:B------:R-:W-:Y:S01]  /*a830*/  LOP3.LUT R6, R6, UR10, RZ, 0x3c, !PT ;  /* 0x0000000a06067c12 */ /* 0x000fe2000f8e3cff */
[----:B------:R-:W-:Y:S09]  /*a840*/  @P2 BRA `(.L_x_34) ;  /* 0xffffffb400382947 */ /* 0x000ff2000383ffff */
.L_x_23:
[----:B------:R-:W2:Y:S01]  /*a850*/  SHFL.BFLY PT, R5, R4, 0x1, 0x1f ;  /* 0x0c201f0004057f89 */ /* 0x000ea200000e0000 */
[----:B------:R-:W-:Y:S01]  /*a860*/  BSSY B0, `(.L_x_35) ;  /* 0x0000023000007945 */ /* 0x000fe20003800000 */
[----:B------:R-:W-:Y:S02]  /*a870*/  MOV R9, 0x7f800000 ;  /* 0x7f80000000097802 */ /* 0x000fe40000000f00 */
[----:B------:R-:W3:Y:S01]  /*a880*/  SHFL.BFLY PT, R6, R3, 0x1, 0x1f ;  /* 0x0c201f0003067f89 */ /* 0x000ee200000e0000 */
[----:B-1----:R-:W-:Y:S02]  /*a890*/  MOV R10, 0x3f800000 ;  /* 0x3f800000000a7802 */ /* 0x002fe40000000f00 */
[----:B------:R-:W-:Y:S01]  /*a8a0*/  MOV R11, 0x7f800000 ;  /* 0x7f800000000b7802 */ /* 0x000fe20000000f00 */
[----:B--2---:R-:W-:Y:S01]  /*a8b0*/  FADD R5, R5, R4 ;  /* 0x0000000405057221 */ /* 0x004fe20000000000 */
[----:B---3--:R-:W-:-:S04]  /*a8c0*/  FADD R16, R6, R3 ;  /* 0x0000000306107221 */ /* 0x008fc80000000000 */
[----:B------:R-:W1:Y:S04]  /*a8d0*/  SHFL.BFLY PT, R8, R5, 0x2, 0x1f ;  /* 0x0c401f0005087f89 */ /* 0x000e6800000e0000 */
[----:B------:R-:W2:Y:S01]  /*a8e0*/  SHFL.BFLY PT, R17, R16, 0x2, 0x1f ;  /* 0x0c401f0010117f89 */ /* 0x000ea200000e0000 */
[C---:B-1----:R-:W-:Y:S01]  /*a8f0*/  FSETP.NE.AND P0, PT, R5.reuse, -R8, PT ;  /* 0x800000080500720b */ /* 0x042fe20003f05000 */
[----:B------:R-:W-:Y:S01]  /*a900*/  FADD R6, R5, R8 ;  /* 0x0000000805067221 */ /* 0x000fe20000000000 */
[----:B------:R-:W-:Y:S01]  /*a910*/  MOV R8, 0x3f800000 ;  /* 0x3f80000000087802 */ /* 0x000fe20000000f00 */
[----:B--2---:R-:W-:-:S10]  /*a920*/  FADD R7, R16, R17 ;  /* 0x0000001110077221 */ /* 0x004fd40000000000 */
[----:B------:R-:W-:Y:S05]  /*a930*/  @!P0 BRA `(.L_x_36) ;  /* 0x0000000000548947 */ /* 0x000fea0003800000 */
[----:B------:R-:W-:Y:S01]  /*a940*/  IADD3 R3, R6, 0x1800000, RZ ;  /* 0x0180000006037810 */ /* 0x000fe20007ffe0ff */
[----:B------:R-:W-:Y:S03]  /*a950*/  BSSY B1, `(.L_x_37) ;  /* 0x000000c000017945 */ /* 0x000fe60003800000 */
[----:B------:R-:W-:-:S04]  /*a960*/  LOP3.LUT R3, R3, 0x7f800000, RZ, 0xc0, !PT ;  /* 0x7f80000003037812 */ /* 0x000fc800078ec0ff */
[----:B------:R-:W-:-:S13]  /*a970*/  ISETP.GT.U32.AND P0, PT, R3, 0x1ffffff, PT ;  /* 0x01ffffff0300780c */ /* 0x000fda0003f04070 */
[----:B------:R-:W-:Y:S05]  /*a980*/  @P0 BRA `(.L_x_38) ;  /* 0x0000000000100947 */ /* 0x000fea0003800000 */
[----:B------:R-:W-:Y:S02]  /*a990*/  MOV R4, R6 ;  /* 0x0000000600047202 */ /* 0x000fe40000000f00 */
[----:B------:R-:W-:-:S07]  /*a9a0*/  MOV R15, 0xa9c0 ;  /* 0x0000a9c0000f7802 */ /* 0x000fce0000000f00 */
[----:B------:R-:W-:Y:S05]  /*a9b0*/  CALL.REL.NOINC `($__internal_0_$__cuda_sm20_rcp_rn_f32_slowpath) ;  /* 0x00000030000c7944 */ /* 0x000fea0003c00000 */
[----:B------:R-:W-:Y:S05]  /*a9c0*/  BRA `(.L_x_39) ;  /* 0x0000000000107947 */ /* 0x000fea0003800000 */
.L_x_38:
[----:B------:R-:W1:Y:S02]  /*a9d0*/  MUFU.RCP R3, R6 ;  /* 0x0000000600037308 */ /* 0x000e640000001000 */
[----:B-1----:R-:W-:-:S04]  /*a9e0*/  FFMA R4, R6, R3, -1 ;  /* 0xbf80000006047423 */ /* 0x002fc80000000003 */
[----:B------:R-:W-:-:S04]  /*a9f0*/  FADD.FTZ R4, -R4, -RZ ;  /* 0x800000ff04047221 */ /* 0x000fc80000010100 */
[----:B------:R-:W-:-:S07]  /*aa00*/  FFMA R10, R3, R4, R3 ;  /* 0x00000004030a7223 */ /* 0x000fce0000000003 */
.L_x_39:
[----:B------:R-:W-:Y:S05]  /*aa10*/  BSYNC B1 ;  /* 0x0000000000017941 */ /* 0x000fea0003800000 */
.L_x_37:
[----:B------:R-:W-:Y:S01]  /*aa20*/  FSETP.GEU.AND P0, PT, |R6|, 1.175494350822287508e-38, PT ;  /* 0x008000000600780b */ /* 0x000fe20003f0e200 */
[----:B------:R-:W-:-:S12]  /*aa30*/  ULDC UR4, c[0x0][0x600] ;  /* 0x0001800000047ab9 */ /* 0x000fd80000000800 */
[----:B------:R-:W-:-:S04]  /*aa40*/  @!P0 FMUL R6, R6, 16777216 ;  /* 0x4b80000006068820 */ /* 0x000fc80000400000 */
[----:B------:R-:W1:Y:S02]  /*aa50*/  MUFU.LG2 R3, R6 ;  /* 0x0000000600037308 */ /* 0x000e640000000c00 */
[----:B-1----:R-:W-:-:S04]  /*aa60*/  @!P0 FADD R3, R3, -24 ;  /* 0xc1c0000003038421 */ /* 0x002fc80000000000 */
[----:B------:R-:W-:-:S04]  /*aa70*/  FMUL R3, R3, 0.69314718246459960938 ;  /* 0x3f31721803037820 */ /* 0x000fc80000400000 */
[----:B------:R-:W-:-:S07]  /*aa80*/  FFMA R11, R0, UR4, R3 ;  /* 0x00000004000b7c23 */ /* 0x000fce0008000003 */
.L_x_36:
[----:B------:R-:W-:Y:S05]  /*aa90*/  BSYNC B0 ;  /* 0x0000000000007941 */ /* 0x000fea0003800000 */
.L_x_35:
[----:B------:R-:W-:Y:S01]  /*aaa0*/  FSETP.NE.AND P0, PT, R16, -R17, PT ;  /* 0x800000111000720b */ /* 0x000fe20003f05000 */
[----:B------:R-:W-:Y:S01]  /*aab0*/  ULDC UR4, c[0x0][0x608] ;  /* 0x0001820000047ab9 */ /* 0x000fe20000000800 */
[----:B------:R-:W-:Y:S01]  /*aac0*/  BSSY B0, `(.L_x_40) ;  /* 0x0000031000007945 */ /* 0x000fe20003800000 */
[----:B------:R-:W-:-:S04]  /*aad0*/  FMUL R10, R10, UR4 ;  /* 0x000000040a0a7c20 */ /* 0x000fc80008400000 */
        /* <DEDUP_REMOVED lines=24> */
[----:B------:R-:W-:Y:S06]  /*ac60*/  @!P0 BRA `(.L_x_41) ;  /* 0x0000000000588947 */ /* 0x000fec0003800000 */
        /* <DEDUP_REMOVED lines=8> */
[----:B------:R-:W-:Y:S01]  /*acf0*/  MOV R8, R10 ;  /* 0x0000000a00087202 */ /* 0x000fe20000000f00 */
[----:B------:R-:W-:Y:S06]  /*ad00*/  BRA `(.L_x_44) ;  /* 0x0000000000107947 */ /* 0x000fec0003800000 */
.L_x_43:
[----:B------:R-:W1:Y:S02]  /*ad10*/  MUFU.RCP R8, R7 ;  /* 0x0000000700087308 */ /* 0x000e640000001000 */
[----:B-1----:R-:W-:-:S04]  /*ad20*/  FFMA R0, R7, R8, -1 ;  /* 0xbf80000007007423 */ /* 0x002fc80000000008 */
[----:B------:R-:W-:-:S04]  /*ad30*/  FADD.FTZ R3, -R0, -RZ ;  /* 0x800000ff00037221 */ /* 0x000fc80000010100 */
[----:B------:R-:W-:-:S07]  /*ad40*/  FFMA R8, R8, R3, R8 ;  /* 0x0000000308087223 */ /* 0x000fce0000000008 */
.L_x_44:
[----:B------:R-:W-:Y:S05]  /*ad50*/  BSYNC B1 ;  /* 0x0000000000017941 */ /* 0x000fea0003800000 */
.L_x_42:
[----:B------:R-:W-:Y:S01]  /*ad60*/  FSETP.GEU.AND P0, PT, |R7|, 1.175494350822287508e-38, PT ;  /* 0x008000000700780b */ /* 0x000fe20003f0e200 */
[----:B------:R-:W-:-:S12]  /*ad70*/  ULDC UR4, c[0x0][0x600] ;  /* 0x0001800000047ab9 */ /* 0x000fd80000000800 */
[----:B------:R-:W-:-:S04]  /*ad80*/  @!P0 FMUL R7, R7, 16777216 ;  /* 0x4b80000007078820 */ /* 0x000fc80000400000 */
[----:B------:R-:W1:Y:S02]  /*ad90*/  MUFU.LG2 R0, R7 ;  /* 0x0000000700007308 */ /* 0x000e640000000c00 */
[----:B-1----:R-:W-:-:S04]  /*ada0*/  @!P0 FADD R0, R0, -24 ;  /* 0xc1c0000000008421 */ /* 0x002fc80000000000 */
[----:B------:R-:W-:-:S04]  /*adb0*/  FMUL R9, R0, 0.69314718246459960938 ;  /* 0x3f31721800097820 */ /* 0x000fc80000400000 */
[----:B------:R-:W-:-:S07]  /*adc0*/  FFMA R9, R2, UR4, R9 ;  /* 0x0000000402097c23 */ /* 0x000fce0008000009 */
.L_x_41:
[----:B------:R-:W-:Y:S05]  /*add0*/  BSYNC B0 ;  /* 0x0000000000007941 */ /* 0x000fea0003800000 */
.L_x_40:
[----:B------:R-:W-:Y:S01]  /*ade0*/  UIADD3 UR4, UR37, -0x1, URZ ;  /* 0xffffffff25047890 */ /* 0x000fe2000fffe03f */
[----:B------:R-:W1:Y:S01]  /*adf0*/  S2R R2, SR_TID.X ;  /* 0x0000000000027919 */ /* 0x000e620000002100 */
[----:B------:R-:W-:Y:S01]  /*ae00*/  ULDC UR5, c[0x0][0x608] ;  /* 0x0001820000057ab9 */ /* 0x000fe20000000800 */
[----:B------:R-:W-:Y:S01]  /*ae10*/  ULDC.64 UR8, c[0x0][0x208] ;  /* 0x0000820000087ab9 */ /* 0x000fe20000000a00 */
[----:B------:R-:W-:Y:S02]  /*ae20*/  FMUL R8, R8, UR5 ;  /* 0x0000000508087c20 */ /* 0x000fe40008400000 */
[----:B------:R-:W-:Y:S01]  /*ae30*/  ISETP.NE.AND P0, PT, RZ, UR4, PT ;  /* 0x00000004ff007c0c */ /* 0x000fe2000bf05270 */
[----:B------:R-:W-:-:S03]  /*ae40*/  ULEA UR4, UR37, UR36, 0x3 ;  /* 0x0000002425047291 */ /* 0x000fc6000f8e183f */
[----:B------:R-:W-:-:S04]  /*ae50*/  SEL R0, RZ, 0x1, P0 ;  /* 0x00000001ff007807 */ /* 0x000fc80000000000 */
[----:B------:R-:W-:-:S04]  /*ae60*/  SHF.L.U32 R0, R0, 0x1f, RZ ;  /* 0x0000001f00007819 */ /* 0x000fc800000006ff */
[----:B------:R-:W2:Y:S01]  /*ae70*/  SYNCS.PHASECHK.TRANS64.TRYWAIT P0, [UR4+0x42098], R0 ;  /* 0x04209800ff0075a7 */ /* 0x000ea20008000144 */
[C---:B-1----:R-:W-:Y:S02]  /*ae80*/  LOP3.LUT P1, RZ, R2.reuse, 0x3, RZ, 0xc0, !PT ;  /* 0x0000000302ff7812 */ /* 0x042fe4000782c0ff */
[----:B------:R-:W-:Y:S01]  /*ae90*/  LOP3.LUT R16, R2, 0x7f, RZ, 0xc0, !PT ;  /* 0x0000007f02107812 */ /* 0x000fe200078ec0ff */
[----:B--2---:R-:W-:Y:S10]  /*aea0*/  @!P0 BRA `(.L_x_45) ;  /* 0x0000002800408947 */ /* 0x004ff40003800000 */
.L_x_96:
[----:B------:R-:W-:Y:S01]  /*aeb0*/  USHF.L.U32 UR42, UR42, 0x6, URZ ;  /* 0x000000062a2a7899 */ /* 0x000fe2000800063f */
[----:B------:R-:W-:Y:S01]  /*aec0*/  BSSY B0, `(.L_x_46) ;  /* 0x0000018000007945 */ /* 0x000fe20003800000 */
[----:B------:R-:W-:-:S03]  /*aed0*/  SHF.R.U32.HI R17, RZ, 0x5, R16 ;  /* 0x00000005ff117819 */ /* 0x000fc60000011610 */
[----:B------:R-:W-:Y:S07]  /*aee0*/  @P1 BRA `(.L_x_47) ;  /* 0x0000000000541947 */ /* 0x000fee0003800000 */
[----:B------:R-:W2:Y:S01]  /*aef0*/  S2UR UR4, SR_CTAID.Y ;  /* 0x00000000000479c3 */ /* 0x000ea20000002600 */
[----:B-1----:R-:W-:Y:S01]  /*af00*/  SHF.R.U32.HI R0, RZ, 0x2, R2 ;  /* 0x00000002ff007819 */ /* 0x002fe20000011602 */
[----:B------:R-:W-:Y:S01]  /*af10*/  ULDC.64 UR6, c[0x0][0x688] ;  /* 0x0001a20000067ab9 */ /* 0x000fe20000000a00 */
[----:B------:R-:W-:Y:S02]  /*af20*/  SHF.L.U32 R3, R17, 0x4, RZ ;  /* 0x0000000411037819 */ /* 0x000fe400000006ff */
[----:B------:R-:W-:-:S03]  /*af30*/  LOP3.LUT R0, R0, 0x7, RZ, 0xc0, !PT ;  /* 0x0000000700007812 */ /* 0x000fc600078ec0ff */
[----:B------:R-:W1:Y:S01]  /*af40*/  S2UR UR5, SR_CTAID.Z ;  /* 0x00000000000579c3 */ /* 0x000e620000002700 */
[----:B------:R-:W-:-:S04]  /*af50*/  LOP3.LUT R0, R3, 0xfffffff0, R0, 0xe2, !PT ;  /* 0xfffffff003007812 */ /* 0x000fc800078ee200 */
[----:B------:R-:W-:-:S04]  /*af60*/  IADD3 R3, R0, UR42, RZ ;  /* 0x0000002a00037c10 */ /* 0x000fc8000fffe0ff */
[----:B------:R-:W-:Y:S01]  /*af70*/  IADD3 R2, R3, 0x8, RZ ;  /* 0x0000000803027810 */ /* 0x000fe20007ffe0ff */
[----:B--2---:R-:W-:-:S04]  /*af80*/  UIMAD UR4, UR4, UR6, UR42 ;  /* 0x00000006040472a4 */ /* 0x004fc8000f8e022a */
[----:B-1----:R-:W-:-:S03]  /*af90*/  UIMAD UR4, UR5, UR7, UR4 ;  /* 0x00000007050472a4 */ /* 0x002fc6000f8e0204 */
[----:B------:R-:W-:Y:S02]  /*afa0*/  ULDC UR5, c[0x0][0x288] ;  /* 0x0000a20000057ab9 */ /* 0x000fe40000000800 */
[----:B------:R-:W-:Y:S02]  /*afb0*/  ISETP.GE.U32.AND P0, PT, R3, UR5, PT ;  /* 0x0000000503007c0c */ /* 0x000fe4000bf06070 */
[----:B------:R-:W-:Y:S02]  /*afc0*/  IADD3 R0, P2, R0, UR4, RZ ;  /* 0x0000000400007c10 */ /* 0x000fe4000ff5e0ff */
[----:B------:R-:W-:Y:S01]  /*afd0*/  ISETP.GE.U32.AND P1, PT, R2, UR5, PT ;  /* 0x0000000502007c0c */ /* 0x000fe2000bf26070 */
[----:B------:R-:W-:Y:S01]  /*afe0*/  ULDC.64 UR4, c[0x0][0x680] ;  /* 0x0001a00000047ab9 */ /* 0x000fe20000000a00 */
[----:B------:R-:W-:Y:S02]  /*aff0*/  IADD3.X R3, RZ, RZ, RZ, P2, !PT ;  /* 0x000000ffff037210 */ /* 0x000fe400017fe4ff */
[----:B------:R-:W-:-:S04]  /*b000*/  LEA R2, P2, R0, UR4, 0x2 ;  /* 0x0000000400027c11 */ /* 0x000fc8000f8410ff */
[----:B------:R-:W-:-:S05]  /*b010*/  LEA.HI.X R3, R0, UR5, R3, 0x2, P2 ;  /* 0x0000000500037c11 */ /* 0x000fca00090f1403 */
[----:B------:R2:W-:Y:S04]  /*b020*/  @!P0 STG.E desc[UR8][R2.64], R11 ;  /* 0x0000000b02008986 */ /* 0x0005e8000c101908 */
[----:B------:R2:W-:Y:S02]  /*b030*/  @!P1 STG.E desc[UR8][R2.64+0x20], R9 ;  /* 0x0000200902009986 */ /* 0x0005e4000c101908 */
.L_x_47:
[----:B------:R-:W-:Y:S05]  /*b040*/  BSYNC B0 ;  /* 0x0000000000007941 */ /* 0x000fea0003800000 */
.L_x_46:
[----:B------:R-:W-:Y:S01]  /*b050*/  ULDC.64 UR4, c[0x0][0x730] ;  /* 0x0001cc0000047ab9 */ /* 0x000fe20000000a00 */
[-C--:B------:R-:W-:Y:S01]  /*b060*/  FMUL R154, R154, R8.reuse ;  /* 0x000000089a9a7220 */ /* 0x080fe20000400000 */
[----:B------:R-:W-:Y:S01]  /*b070*/  ISETP.NE.U32.AND P0, PT, RZ, UR4, PT ;  /* 0x00000004ff007c0c */ /* 0x000fe2000bf05070 */
[-C--:B------:R-:W-:Y:S01]  /*b080*/  FMUL R44, R155, R8.reuse ;  /* 0x000000089b2c7220 */ /* 0x080fe20000400000 */
[-C--:B------:R-:W-:Y:S01]  /*b090*/  FMUL R158, R158, R8.reuse ;  /* 0x000000089e9e7220 */ /* 0x080fe20000400000 */
[-C--:B------:R-:W-:Y:S01]  /*b0a0*/  FMUL R48, R159, R8.reuse ;  /* 0x000000089f307220 */ /* 0x080fe20000400000 */
[----:B------:R-:W-:Y:S01]  /*b0b0*/  ISETP.NE.AND.EX P0, PT, RZ, UR5, PT, P0 ;  /* 0x00000005ff007c0c */ /* 0x000fe2000bf05300 */
        /* <DEDUP_REMOVED lines=20> */
[----:B------:R-:W-:Y:S06]  /*b200*/  @P0 BRA `(.L_x_48) ;  /* 0x0000000000200947 */ /* 0x000fec0003800000 */
[----:B------:R-:W-:Y:S02]  /*b210*/  ULDC.64 UR4, c[0x0][0x728] ;  /* 0x0001ca0000047ab9 */ /* 0x000fe40000000a00 */
[----:B------:R-:W-:-:S04]  /*b220*/  ISETP.NE.U32.AND P0, PT, RZ, UR4, PT ;  /* 0x00000004ff007c0c */ /* 0x000fc8000bf05070 */
[----:B------:R-:W-:-:S13]  /*b230*/  ISETP.NE.AND.EX P0, PT, RZ, UR5, PT, P0 ;  /* 0x00000005ff007c0c */ /* 0x000fda000bf05300 */
[----:B------:R-:W-:Y:S05]  /*b240*/  @!P0 BRA `(.L_x_49) ;  /* 0x00000000000c8947 */ /* 0x000fea0003800000 */
[----:B-12---:R-:W1:Y:S02]  /*b250*/  LDC.64 R2, c[0x0][0x728] ;  /* 0x0001ca00ff027b82 */ /* 0x006e640000000a00 */
[----:B-1----:R4:W5:Y:S01]  /*b260*/  LDG.E R2, desc[UR8][R2.64] ;  /* 0x0000000802027981 */ /* 0x002962000c1e1900 */
[----:B------:R-:W-:Y:S05]  /*b270*/  BRA `(.L_x_48) ;  /* 0x0000000000047947 */ /* 0x000fea0003800000 */
.L_x_49:
[----:B--2---:R-:W3:Y:S02]  /*b280*/  LDC R2, c[0x0][0x720] ;  /* 0x0001c800ff027b82 */ /* 0x004ee40000000800 */
.L_x_48:
[----:B-1----:R-:W-:Y:S02]  /*b290*/  MOV R0, RZ ;  /* 0x000000ff00007202 */ /* 0x002fe40000000f00 */
[----:B---3-5:R-:W-:Y:S02]  /*b2a0*/  MOV R51, R2 ;  /* 0x0000000200337202 */ /* 0x028fe40000000f00 */
[----:B------:R-:W-:-:S13]  /*b2b0*/  LOP3.LUT P0, RZ, R0, 0x1bf, RZ, 0xc0, !PT ;  /* 0x000001bf00ff7812 */ /* 0x000fda000780c0ff */
[----:B------:R-:W-:Y:S05]  /*b2c0*/  @!P0 BRA `(.L_x_50) ;  /* 0x0000000000408947 */ /* 0x000fea0003800000 */
[----:B------:R-:W-:Y:S01]  /*b2d0*/  MOV R0, 0x0 ;  /* 0x0000000000007802 */ /* 0x000fe20000000f00 */
[----:B------:R-:W-:Y:S01]  /*b2e0*/  ULDC.64 UR4, c[0x4][0x70] ;  /* 0x01001c0000047ab9 */ /* 0x000fe20000000a00 */
[----:B------:R-:W-:Y:S01]  /*b2f0*/  ULDC.64 UR6, c[0x4][0x8] ;  /* 0x0100020000067ab9 */ /* 0x000fe20000000a00 */
[----:B------:R-:W-:Y:S01]  /*b300*/  MOV R4, UR4 ;  /* 0x0000000400047c02 */ /* 0x000fe20008000f00 */
[----:B--2-4-:R1:W2:Y:S01]  /*b310*/  LDC.64 R2, c[0x4][R0] ;  /* 0x0100000000027b82 */ /* 0x0142a20000000a00 */
[----:B------:R-:W-:Y:S01]  /*b320*/  MOV R5, UR5 ;  /* 0x0000000500057c02 */ /* 0x000fe20008000f00 */
[----:B------:R-:W-:Y:S01]  /*b330*/  ULDC.64 UR4, c[0x4][0x78] ;  /* 0x01001e0000047ab9 */ /* 0x000fe20000000a00 */
[----:B------:R-:W-:Y:S02]  /*b340*/  MOV R10, UR6 ;  /* 0x00000006000a7c02 */ /* 0x000fe40008000f00 */
[----:B------:R-:W-:Y:S02]  /*b350*/  MOV R6, UR4 ;  /* 0x0000000400067c02 */ /* 0x000fe40008000f00 */
[----:B------:R-:W-:-:S02]  /*b360*/  MOV R7, UR5 ;  /* 0x0000000500077c02 */ /* 0x000fc40008000f00 */
[----:B------:R-:W-:Y:S02]  /*b370*/  MOV R11, UR7 ;  /* 0x00000007000b7c02 */ /* 0x000fe40008000f00 */
[----:B------:R-:W-:Y:S02]  /*b380*/  MOV R8, 0x70 ;  /* 0x0000007000087802 */ /* 0x000fe40000000f00 */
[----:B------:R-:W-:Y:S02]  /*b390*/  MOV R12, 0x1 ;  /* 0x00000001000c7802 */ /* 0x000fe40000000f00 */
[----:B-1----:R-:W-:-:S07]  /*b3a0*/  MOV R13, RZ ;  /* 0x000000ff000d7202 */ /* 0x002fce0000000f00 */
[----:B------:R-:W-:-:S07]  /*b3b0*/  LEPC R20, `(.L_x_50) ;  /* 0x000000001014794e */ /* 0x000fce0000000000 */
[----:B--2---:R-:W-:Y:S05]  /*b3c0*/  CALL.ABS.NOINC R2 ;  /* 0x0000000002007343 */ /* 0x004fea0003c00000 */
.L_x_50:
[----:B------:R-:W-:Y:S01]  /*b3d0*/  UIADD3 UR4, UR37, -0x1, URZ ;  /* 0xffffffff25047890 */ /* 0x000fe2000fffe03f */
[----:B------:R-:W-:-:S05]  /*b3e0*/  MOV R18, UR36 ;  /* 0x0000002400127c02 */ /* 0x000fca0008000f00 */
[----:B--2-4-:R-:W-:-:S05]  /*b3f0*/  MOV R3, UR4 ;  /* 0x0000000400037c02 */ /* 0x014fca0008000f00 */
[----:B------:R-:W-:-:S05]  /*b400*/  IMAD R18, R3, 0x2200, R18 ;  /* 0x0000220003127824 */ /* 0x000fca00078e0212 */
[----:B------:R-:W-:-:S13]  /*b410*/  LOP3.LUT P0, RZ, R18, 0x1b0, RZ, 0xc0, !PT ;  /* 0x000001b012ff7812 */ /* 0x000fda000780c0ff */
[----:B------:R-:W-:Y:S05]  /*b420*/  @!P0 BRA `(.L_x_51) ;  /* 0x0000000000408947 */ /* 0x000fea0003800000 */
[----:B------:R-:W-:Y:S01]  /*b430*/  MOV R0, 0x0 ;  /* 0x0000000000007802 */ /* 0x000fe20000000f00 */
[----:B------:R-:W-:Y:S01]  /*b440*/  ULDC.64 UR4, c[0x4][0x70] ;  /* 0x01001c0000047ab9 */ /* 0x000fe20000000a00 */
[----:B------:R-:W-:Y:S01]  /*b450*/  ULDC.64 UR6, c[0x4][0x78] ;  /* 0x01001e0000067ab9 */ /* 0x000fe20000000a00 */
[----:B------:R-:W-:Y:S01]  /*b460*/  MOV R4, UR4 ;  /* 0x0000000400047c02 */ /* 0x000fe20008000f00 */
[----:B------:R1:W2:Y:S01]  /*b470*/  LDC.64 R2, c[0x4][R0] ;  /* 0x0100000000027b82 */ /* 0x0002a20000000a00 */
        /* <DEDUP_REMOVED lines=11> */
.L_x_51:
[----:B------:R-:W1:Y:S01]  /*b530*/  S2R R5, SR_TID.X ;  /* 0x0000000000057919 */ /* 0x000e620000002100 */
[----:B------:R-:W-:Y:S01]  /*b540*/  ULDC.64 UR4, c[0x0][0x730] ;  /* 0x0001cc0000047ab9 */ /* 0x000fe20000000a00 */
[----:B------:R-:W-:Y:S02]  /*b550*/  IADD3 R16, R16, 0x1f, RZ ;  /* 0x0000001f10107810 */ /* 0x000fe40007ffe0ff */
[----:B------:R-:W-:Y:S02]  /*b560*/  ISETP.NE.U32.AND P0, PT, RZ, UR4, PT ;  /* 0x00000004ff007c0c */ /* 0x000fe4000bf05070 */
[----:B------:R-:W-:Y:S02]  /*b570*/  ISETP.GT.U32.AND P1, PT, R16, 0x3e, PT ;  /* 0x0000003e1000780c */ /* 0x000fe40003f24070 */
[----:B------:R-:W-:-:S13]  /*b580*/  ISETP.NE.AND.EX P0, PT, RZ, UR5, PT, P0 ;  /* 0x00000005ff007c0c */ /* 0x000fda000bf05300 */
[----:B------:R-:W2:Y:S01]  /*b590*/  @P0 LDC R51, c[0x0][0x720] ;  /* 0x0001c800ff330b82 */ /* 0x000ea20000000800 */
[C---:B-1----:R-:W-:Y:S02]  /*b5a0*/  SHF.L.U32 R0, R5.reuse, 0x5, RZ ;  /* 0x0000000505007819 */ /* 0x042fe400000006ff */
[----:B------:R-:W-:Y:S02]  /*b5b0*/  SHF.R.U32.HI R3, RZ, 0x1, R5 ;  /* 0x00000001ff037819 */ /* 0x000fe40000011605 */
[C---:B------:R-:W-:Y:S02]  /*b5c0*/  LOP3.LUT R2, R0.reuse, 0xc0, RZ, 0xc0, !PT ;  /* 0x000000c000027812 */ /* 0x040fe400078ec0ff */
[----:B------:R-:W-:Y:S02]  /*b5d0*/  LOP3.LUT R4, R0, 0x20, RZ, 0xc0, !PT ;  /* 0x0000002000047812 */ /* 0x000fe400078ec0ff */
[----:B------:R-:W-:Y:S02]  /*b5e0*/  LOP3.LUT R2, R2, 0x8, R3, 0xf8, !PT ;  /* 0x0000000802027812 */ /* 0x000fe400078ef803 */
[----:B------:R-:W-:-:S02]  /*b5f0*/  SHF.L.U32 R3, R5, 0x2, RZ ;  /* 0x0000000205037819 */ /* 0x000fc400000006ff */
[----:B------:R-:W-:Y:S01]  /*b600*/  LEA R4, R17, R4, 0x9 ;  /* 0x0000000411047211 */ /* 0x000fe200078e48ff */
[-C--:B--2---:R-:W-:Y:S01]  /*b610*/  FMUL R9, R24, R51.reuse ;  /* 0x0000003318097220 */ /* 0x084fe20000400000 */
[----:B------:R-:W-:Y:S01]  /*b620*/  LOP3.LUT R3, R2, 0x18, R3, 0x78, !PT ;  /* 0x0000001802037812 */ /* 0x000fe200078e7803 */
[-C--:B------:R-:W-:Y:S01]  /*b630*/  FMUL R6, R158, R51.reuse ;  /* 0x000000339e067220 */ /* 0x080fe20000400000 */
[----:B------:R-:W-:Y:S01]  /*b640*/  LOP3.LUT R0, R0, 0x100, RZ, 0xc0, !PT ;  /* 0x0000010000007812 */ /* 0x000fe200078ec0ff */
[-C--:B------:R-:W-:Y:S01]  /*b650*/  FMUL R11, R48, R51.reuse ;  /* 0x00000033300b7220 */ /* 0x080fe20000400000 */
[----:B------:R-:W-:Y:S01]  /*b660*/  LOP3.LUT P0, RZ, R5, 0x4, RZ, 0xc0, !PT ;  /* 0x0000000405ff7812 */ /* 0x000fe2000780c0ff */
[-C--:B------:R-:W-:Y:S01]  /*b670*/  FMUL R5, R22, R51.reuse ;  /* 0x0000003316057220 */ /* 0x080fe20000400000 */
[----:B------:R-:W-:Y:S01]  /*b680*/  IADD3 R3, R3, R4, R0 ;  /* 0x0000000403037210 */ /* 0x000fe20007ffe000 */
        /* <DEDUP_REMOVED lines=12> */
[----:B------:R-:W-:Y:S01]  /*b750*/  F2FP.F16.F32.PACK_AB R52, R5, R0 ;  /* 0x000000000534723e */ /* 0x000fe200000000ff */
[-C--:B------:R-:W-:Y:S01]  /*b760*/  FMUL R26, R34, R51.reuse ;  /* 0x00000033221a7220 */ /* 0x080fe20000400000 */
[----:B------:R-:W-:Y:S01]  /*b770*/  MOV R0, 0x10 ;  /* 0x0000001000007802 */ /* 0x000fe20000000f00 */
        /* <DEDUP_REMOVED lines=32> */
[----:B------:R-:W-:Y:S01]  /*b980*/  FMUL R51, R198, R51 ;  /* 0x00000033c6337220 */ /* 0x000fe20000400000 */
[----:B------:R-:W-:-:S02]  /*b990*/  F2FP.F16.F32.PACK_AB R9, R15, R10 ;  /* 0x0000000a0f09723e */ /* 0x000fc400000000ff */
[----:B------:R-:W-:Y:S02]  /*b9a0*/  F2FP.F16.F32.PACK_AB R53, R7, R2 ;  /* 0x000000020735723e */ /* 0x000fe400000000ff */
[----:B------:R-:W-:Y:S02]  /*b9b0*/  F2FP.F16.F32.PACK_AB R8, R13, R8 ;  /* 0x000000080d08723e */ /* 0x000fe400000000ff */
[----:B------:R-:W-:Y:S02]  /*b9c0*/  F2FP.F16.F32.PACK_AB R10, R17, R12 ;  /* 0x0000000c110a723e */ /* 0x000fe400000000ff */
[----:B------:R-:W-:Y:S02]  /*b9d0*/  F2FP.F16.F32.PACK_AB R11, R19, R14 ;  /* 0x0000000e130b723e */ /* 0x000fe400000000ff */
[----:B------:R-:W-:Y:S02]  /*b9e0*/  SEL R0, R0, 0xfffffff0, !P0 ;  /* 0xfffffff000007807 */ /* 0x000fe40004000000 */
[----:B------:R-:W-:Y:S01]  /*b9f0*/  LEA R3, R3, R18, 0x1 ;  /* 0x0000001203037211 */ /* 0x000fe200078e08ff */
[----:B------:R-:W-:Y:S06]  /*ba00*/  @P1 BRA `(.L_x_52) ;  /* 0x0000000000041947 */ /* 0x000fec0003800000 */
[----:B------:R-:W-:-:S04]  /*ba10*/  DEPBAR.LE SB0, 0x1 ;  /* 0x000080400000791a */ /* 0x000fc80000000000 */
.L_x_52:
[----:B------:R-:W-:Y:S05]  /*ba20*/  WARPSYNC.ALL ;  /* 0x0000000000007948 */ /* 0x000fea0003800000 */
[----:B------:R-:W-:Y:S01]  /*ba30*/  BAR.SYNC.DEFER_BLOCKING 0x1, 0x80 ;  /* 0x0042000000007b1d */ /* 0x000fe20000010000 */
[----:B------:R-:W-:Y:S02]  /*ba40*/  LEA R0, R0, R3, 0x1 ;  /* 0x0000000300007211 */ /* 0x000fe400078e08ff */
[----:B------:R-:W-:Y:S02]  /*ba50*/  F2FP.F16.F32.PACK_AB R4, R16, R21 ;  /* 0x000000151004723e */ /* 0x000fe400000000ff */
[----:B------:R-:W-:Y:S01]  /*ba60*/  F2FP.F16.F32.PACK_AB R5, R20, R23 ;  /* 0x000000171405723e */ /* 0x000fe200000000ff */
[----:B------:R-:W-:Y:S01]  /*ba70*/  BSSY B0, `(.L_x_53) ;  /* 0x000001b000007945 */ /* 0x000fe20003800000 */
[----:B------:R-:W-:-:S02]  /*ba80*/  F2FP.F16.F32.PACK_AB R6, R22, R25 ;  /* 0x000000191606723e */ /* 0x000fc400000000ff */
[----:B------:R-:W-:Y:S02]  /*ba90*/  F2FP.F16.F32.PACK_AB R7, R24, R27 ;  /* 0x0000001b1807723e */ /* 0x000fe400000000ff */
[----:B------:R-:W-:Y:S02]  /*baa0*/  F2FP.F16.F32.PACK_AB R12, R26, R29 ;  /* 0x0000001d1a0c723e */ /* 0x000fe400000000ff */
[----:B------:R-:W-:Y:S02]  /*bab0*/  F2FP.F16.F32.PACK_AB R13, R28, R31 ;  /* 0x0000001f1c0d723e */ /* 0x000fe400000000ff */
[----:B------:R-:W-:Y:S02]  /*bac0*/  F2FP.F16.F32.PACK_AB R14, R30, R33 ;  /* 0x000000211e0e723e */ /* 0x000fe400000000ff */
[----:B------:R-:W-:Y:S01]  /*bad0*/  F2FP.F16.F32.PACK_AB R15, R32, R35 ;  /* 0x00000023200f723e */ /* 0x000fe200000000ff */
[----:B------:R1:W-:Y:S04]  /*bae0*/  STSM.16.M88.4 [R3], R52 ;  /* 0x0000003403007844 */ /* 0x0003e80000000200 */
[----:B------:R1:W-:Y:S01]  /*baf0*/  STSM.16.M88.4 [R0], R8 ;  /* 0x0000000800007844 */ /* 0x0003e20000000200 */
[----:B------:R-:W-:Y:S01]  /*bb00*/  @!PT LDS RZ, [RZ] ;  /* 0x00000000fffff984 */ /* 0x000fe20000000800 */
[----:B------:R-:W-:Y:S01]  /*bb10*/  @!PT LDS RZ, [RZ] ;  /* 0x00000000fffff984 */ /* 0x000fe20000000800 */
[----:B------:R-:W-:Y:S01]  /*bb20*/  @!PT LDS RZ, [RZ] ;  /* 0x00000000fffff984 */ /* 0x000fe20000000800 */
[----:B------:R-:W-:Y:S01]  /*bb30*/  @!PT LDS RZ, [RZ] ;  /* 0x00000000fffff984 */ /* 0x000fe20000000800 */
[----:B------:R2:W-:Y:S06]  /*bb40*/  MEMBAR.ALL.CTA ;  /* 0x0000000000007992 */ /* 0x0005ec0000008000 */
[----:B--2---:R-:W2:Y:S02]  /*bb50*/  FENCE.VIEW.ASYNC.S ;  /* 0x00000000000073c6 */ /* 0x004ea40000000000 */
[----:B--2---:R-:W-:Y:S06]  /*bb60*/  BAR.SYNC.DEFER_BLOCKING 0x1, 0x80 ;  /* 0x0042000000007b1d */ /* 0x004fec0000010000 */
[----:B------:R-:W-:Y:S05]  /*bb70*/  @P1 BRA `(.L_x_54) ;  /* 0x0000000000281947 */ /* 0x000fea0003800000 */
[----:B------:R-:W-:Y:S01]  /*bb80*/  S2UR UR44, SR_CTAID.Z ;  /* 0x00000000002c79c3 */ /* 0x000fe20000002700 */
[----:B------:R-:W-:Y:S01]  /*bb90*/  ULDC.64 UR4, c[0x0][0x198] ;  /* 0x0000660000047ab9 */ /* 0x000fe20000000a00 */
[----:B------:R-:W-:Y:S01]  /*bba0*/  R2UR UR40, R18 ;  /* 0x00000000122872ca */ /* 0x000fe200000e0000 */
[----:B------:R-:W-:Y:S01]  /*bbb0*/  UIADD3 UR4, UP0, UR4, 0x670, URZ ;  /* 0x0000067004047890 */ /* 0x000fe2000ff1e03f */
[----:B------:R-:W-:-:S03]  /*bbc0*/  UMOV UR41, URZ ;  /* 0x0000003f00297c82 */ /* 0x000fc60008000000 */
[----:B------:R-:W-:Y:S01]  /*bbd0*/  UIADD3.X UR5, URZ, UR5, URZ, UP0, !UPT ;  /* 0x000000053f057290 */ /* 0x000fe200087fe43f */
[----:B------:R-:W2:Y:S08]  /*bbe0*/  S2UR UR43, SR_CTAID.Y ;  /* 0x00000000002b79c3 */ /* 0x000eb00000002600 */
[----:B--2---:R2:W-:Y:S01]  /*bbf0*/  UTMASTG.4D [UR40], [UR4] ;  /* 0x00000028040073b5 */ /* 0x0045e20008018000 */
[----:B------:R0:W-:Y:S01]  /*bc00*/  UTMACMDFLUSH ;  /* 0x00000000000079b7 */ /* 0x0001e20000000000 */
[----:B--2---:R-:W-:-:S04]  /*bc10*/  DEPBAR.LE SB0, 0x1 ;  /* 0x000080400000791a */ /* 0x004fc80000000000 */
.L_x_54:
[----:B------:R-:W-:Y:S05]  /*bc20*/  BSYNC B0 ;  /* 0x0000000000007941 */ /* 0x000fea0003800000 */
.L_x_53:
[----:B------:R-:W-:Y:S01]  /*bc30*/  BAR.SYNC.DEFER_BLOCKING 0x1, 0x80 ;  /* 0x0042000000007b1d */ /* 0x000fe20000010000 */
[----:B-1----:R-:W-:Y:S02]  /*bc40*/  F2FP.F16.F32.PACK_AB R8, R34, R37 ;  /* 0x000000252208723e */ /* 0x002fe400000000ff */
[----:B------:R-:W-:Y:S02]  /*bc50*/  F2FP.F16.F32.PACK_AB R9, R36, R39 ;  /* 0x000000272409723e */ /* 0x000fe400000000ff */
[----:B------:R-:W-:Y:S01]  /*bc60*/  F2FP.F16.F32.PACK_AB R10, R38, R41 ;  /* 0x00000029260a723e */ /* 0x000fe200000000ff */
[----:B------:R-:W-:Y:S01]  /*bc70*/  BSSY B0, `(.L_x_55) ;  /* 0x000001b000007945 */ /* 0x000fe20003800000 */
[----:B------:R-:W-:Y:S02]  /*bc80*/  F2FP.F16.F32.PACK_AB R11, R40, R43 ;  /* 0x0000002b280b723e */ /* 0x000fe400000000ff */
[----:B------:R-:W-:Y:S02]  /*bc90*/  F2FP.F16.F32.PACK_AB R20, R42, R45 ;  /* 0x0000002d2a14723e */ /* 0x000fe400000000ff */
[----:B------:R-:W-:-:S02]  /*bca0*/  F2FP.F16.F32.PACK_AB R21, R44, R47 ;  /* 0x0000002f2c15723e */ /* 0x000fc400000000ff */
[----:B------:R-:W-:Y:S02]  /*bcb0*/  F2FP.F16.F32.PACK_AB R22, R46, R49 ;  /* 0x000000312e16723e */ /* 0x000fe400000000ff */
[----:B------:R-:W-:Y:S01]  /*bcc0*/  F2FP.F16.F32.PACK_AB R23, R48, R51 ;  /* 0x000000333017723e */ /* 0x000fe200000000ff */
[----:B------:R1:W-:Y:S04]  /*bcd0*/  STSM.16.M88.4 [R3+0x1000], R4 ;  /* 0x0010000403007844 */ /* 0x0003e80000000200 */
[----:B------:R1:W-:Y:S01]  /*bce0*/  STSM.16.M88.4 [R0+0x1000], R12 ;  /* 0x0010000c00007844 */ /* 0x0003e20000000200 */
        /* <DEDUP_REMOVED lines=9> */
[----:B------:R-:W-:Y:S01]  /*bd80*/  R2UR UR40, R18 ;  /* 0x00000000122872ca */ /* 0x000fe200000e0000 */
[----:B------:R-:W-:Y:S01]  /*bd90*/  ULDC.64 UR4, c[0x0][0x198] ;  /* 0x0000660000047ab9 */ /* 0x000fe20000000a00 */
[----:B------:R-:W-:Y:S01]  /*bda0*/  UMOV UR41, 0x20 ;  /* 0x0000002000297882 */ /* 0x000fe20000000000 */
[----:B------:R-:W-:-:S04]  /*bdb0*/  UIADD3 UR4, UP0, UR4, 0x670, URZ ;  /* 0x0000067004047890 */ /* 0x000fc8000ff1e03f */
[----:B------:R-:W2:Y:S01]  /*bdc0*/  S2UR UR43, SR_CTAID.Y ;  /* 0x00000000002b79c3 */ /* 0x000ea20000002600 */
[----:B------:R-:W-:-:S05]  /*bdd0*/  UIADD3.X UR5, URZ, UR5, URZ, UP0, !UPT ;  /* 0x000000053f057290 */ /* 0x000fca00087fe43f */
[----:B------:R-:W-:-:S09]  /*bde0*/  UIADD3 UR40, UR40, 0x1000, URZ ;  /* 0x0000100028287890 */ /* 0x000fd2000fffe03f */
[----:B--2---:R2:W-:Y:S01]  /*bdf0*/  UTMASTG.4D [UR40], [UR4] ;  /* 0x00000028040073b5 */ /* 0x0045e20008018000 */
[----:B------:R0:W-:Y:S01]  /*be00*/  UTMACMDFLUSH ;  /* 0x00000000000079b7 */ /* 0x0001e20000000000 */
[----:B--2---:R-:W-:-:S04]  /*be10*/  DEPBAR.LE SB0, 0x1 ;  /* 0x000080400000791a */ /* 0x004fc80000000000 */
.L_x_56:
[----:B------:R-:W-:Y:S05]  /*be20*/  BSYNC B0 ;  /* 0x0000000000007941 */ /* 0x000fea0003800000 */
.L_x_55:
[----:B------:R-:W-:Y:S06]  /*be30*/  BAR.SYNC.DEFER_BLOCKING 0x1, 0x80 ;  /* 0x0042000000007b1d */ /* 0x000fec0000010000 */
[----:B------:R-:W-:Y:S01]  /*be40*/  BSSY B0, `(.L_x_57) ;  /* 0x0000015000007945 */ /* 0x000fe20003800000 */
[----:B------:R2:W-:Y:S04]  /*be50*/  STSM.16.M88.4 [R3], R8 ;  /* 0x0000000803007844 */ /* 0x0005e80000000200 */
[----:B------:R2:W-:Y:S01]  /*be60*/  STSM.16.M88.4 [R0], R20 ;  /* 0x0000001400007844 */ /* 0x0005e20000000200 */
[----:B------:R-:W-:Y:S01]  /*be70*/  @!PT LDS RZ, [RZ] ;  /* 0x00000000fffff984 */ /* 0x000fe20000000800 */
[----:B------:R-:W-:Y:S01]  /*be80*/  @!PT LDS RZ, [RZ] ;  /* 0x00000000fffff984 */ /* 0x000fe20000000800 */
[----:B------:R-:W-:Y:S01]  /*be90*/  @!PT LDS RZ, [RZ] ;  /* 0x00000000fffff984 */ /* 0x000fe20000000800 */
[----:B------:R-:W-:Y:S01]  /*bea0*/  @!PT LDS RZ, [RZ] ;  /* 0x00000000fffff984 */ /* 0x000fe20000000800 */
[----:B------:R3:W-:Y:S06]  /*beb0*/  MEMBAR.ALL.CTA ;  /* 0x0000000000007992 */ /* 0x0007ec0000008000 */
[----:B---3--:R-:W3:Y:S02]  /*bec0*/  FENCE.VIEW.ASYNC.S ;  /* 0x00000000000073c6 */ /* 0x008ee40000000000 */
[----:B---3--:R-:W-:Y:S06]  /*bed0*/  BAR.SYNC.DEFER_BLOCKING 0x1, 0x80 ;  /* 0x0042000000007b1d */ /* 0x008fec0000010000 */
[----:B------:R-:W-:Y:S05]  /*bee0*/  @P1 BRA `(.L_x_58) ;  /* 0x0000000000281947 */ /* 0x000fea0003800000 */
[----:B------:R-:W-:Y:S01]  /*bef0*/  S2UR UR12, SR_CTAID.Z ;  /* 0x00000000000c79c3 */ /* 0x000fe20000002700 */
[----:B------:R-:W-:Y:S01]  /*bf00*/  ULDC.64 UR4, c[0x0][0x198] ;  /* 0x0000660000047ab9 */ /* 0x000fe20000000a00 */
[----:B------:R-:W-:Y:S01]  /*bf10*/  R2UR UR8, R18 ;  /* 0x00000000120872ca */ /* 0x000fe200000e0000 */
[----:B------:R-:W-:Y:S01]  /*bf20*/  UIADD3 UR4, UP0, UR4, 0x670, URZ ;  /* 0x0000067004047890 */ /* 0x000fe2000ff1e03f */
[----:B------:R-:W-:Y:S01]  /*bf30*/  UMOV UR9, 0x40 ;  /* 0x0000004000097882 */ /* 0x000fe20000000000 */
[----:B------:R-:W-:Y:S02]  /*bf40*/  UMOV UR10, UR42 ;  /* 0x0000002a000a7c82 */ /* 0x000fe40008000000 */
[----:B------:R-:W-:Y:S01]  /*bf50*/  UIADD3.X UR5, URZ, UR5, URZ, UP0, !UPT ;  /* 0x000000053f057290 */ /* 0x000fe200087fe43f */
[----:B------:R-:W3:Y:S08]  /*bf60*/  S2UR UR11, SR_CTAID.Y ;  /* 0x00000000000b79c3 */ /* 0x000ef00000002600 */
[----:B---3--:R3:W-:Y:S02]  /*bf70*/  UTMASTG.4D [UR8], [UR4] ;  /* 0x00000008040073b5 */ /* 0x0087e40008018000 */
[----:B---3--:R0:W-:Y:S02]  /*bf80*/  UTMACMDFLUSH ;  /* 0x00000000000079b7 */ /* 0x0081e40000000000 */
.L_x_58:
[----:B------:R-:W-:Y:S05]  /*bf90*/  BSYNC B0 ;  /* 0x0000000000007941 */ /* 0x000fea0003800000 */
.L_x_57:
[----:B------:R-:W-:Y:S01]  /*bfa0*/  UIADD3 UR37, UR37, -0x1, URZ ;  /* 0xffffffff25257890 */ /* 0x000fe2000fffe03f */
[----:B------:R-:W-:-:S04]  /*bfb0*/  DEPBAR.LE SB0, 0x0 ;  /* 0x000080000000791a */ /* 0x000fc80000000000 */
[----:B------:R-:W-:-:S04]  /*bfc0*/  USHF.L.U32 UR4, UR37, 0x3, URZ ;  /* 0x0000000325047899 */ /* 0x000fc8000800063f */
[----:B------:R-:W-:-:S04]  /*bfd0*/  ULOP3.LUT UR4, UR4, 0x8, URZ, 0xe2, !UPT ;  /* 0x0000000804047892 */ /* 0x000fc8000f8ee23f */
[----:B------:R-:W-:-:S06]  /*bfe0*/  ULOP3.LUT UR4, UR4, 0x18, URZ, 0x3c, !UPT ;  /* 0x0000001804047892 */ /* 0x000fcc000f8e3c3f */
[----:B-12---:R-:W-:-:S04]  /*bff0*/  MOV R0, UR4 ;  /* 0x0000000400007c02 */ /* 0x006fc80008000f00 */
[----:B------:R-:W-:Y:S01]  /*c000*/  SYNCS.ARRIVE.TRANS64.A1T0 RZ, [R0+UR36+0x42090], RZ ;  /* 0x042090ff00ff79a7 */ /* 0x000fe20008100024 */
[----:B------:R-:W-:Y:S05]  /*c010*/  EXIT ;  /* 0x000000000000794d */ /* 0x000fea0003800000 */
.L_x_6:
[----:B------:R-:W-:-:S08]  /*c020*/  UISETP.NE.AND UP0, UPT, UR5, 0x1, UPT ;  /* 0x000000010500788c */ /* 0x000fd0000bf05270 */
[----:B------:R-:W1:-:S00]  /*c030*/  USETMAXREG.DEALLOC.CTAPOOL 0x18 ;  /* 0x00000018000079c8 */ /* 0x000e4000080e0500 */
[----:B------:R-:W-:-:S13]  /*c040*/  PLOP3.LUT P0, PT, PT, PT, UP0, 0x80, 0x0 ;  /* 0x000000000000781c */ /* 0x000fda0003f0f008 */
[----:B------:R-:W-:Y:S05]  /*c050*/  @P0 EXIT ;  /* 0x000000000000094d */ /* 0x000fea0003800000 */
[----:B------:R-:W2:Y:S01]  /*c060*/  S2UR UR11, SR_CTAID.X ;  /* 0x00000000000b79c3 */ /* 0x000ea20000002500 */
[----:B------:R-:W-:Y:S01]  /*c070*/  ELECT P3, URZ, PT ;  /* 0x00000000003f782f */ /* 0x000fe20003860000 */
[----:B------:R-:W-:Y:S01]  /*c080*/  BSSY B0, `(.L_x_59) ;  /* 0x0000035000007945 */ /* 0x000fe20003800000 */
[----:B-1----:R-:W-:Y:S02]  /*c090*/  MOV R0, RZ ;  /* 0x000000ff00007202 */ /* 0x002fe40000000f00 */
[----:B------:R-:W-:Y:S02]  /*c0a0*/  MOV R7, RZ ;  /* 0x000000ff00077202 */ /* 0x000fe40000000f00 */
[----:B------:R-:W-:Y:S01]  /*c0b0*/  MOV R3, RZ ;  /* 0x000000ff00037202 */ /* 0x000fe20000000f00 */
[----:B------:R-:W1:Y:S08]  /*c0c0*/  S2UR UR36, SR_CTAID.Y ;  /* 0x00000000002479c3 */ /* 0x000e700000002600 */
[----:B------:R-:W3:Y:S01]  /*c0d0*/  S2UR UR37, SR_CTAID.Z ;  /* 0x00000000002579c3 */ /* 0x000ee20000002700 */
[----:B--2---:R-:W-:Y:S01]  /*c0e0*/  USHF.L.U32 UR11, UR11, 0x7, URZ ;  /* 0x000000070b0b7899 */ /* 0x004fe2000800063f */
[----:B------:R-:W-:Y:S11]  /*c0f0*/  @!P3 BRA `(.L_x_60) ;  /* 0x0000000000b4b947 */ /* 0x000ff60003800000 */
[----:B------:R-:W2:Y:S01]  /*c100*/  S2R R3, SR_CgaCtaId ;  /* 0x0000000000037919 */ /* 0x000ea20000008800 */
[----:B------:R-:W-:Y:S02]  /*c110*/  MOV R2, 0x400 ;  /* 0x0000040000027802 */ /* 0x000fe40000000f00 */
[----:B------:R-:W-:Y:S02]  /*c120*/  MOV R4, 0x1 ;  /* 0x0000000100047802 */ /* 0x000fe40000000f00 */
[----:B--2---:R-:W-:Y:S02]  /*c130*/  LEA R3, R3, R2, 0x18 ;  /* 0x0000000203037211 */ /* 0x004fe400078ec0ff */
[----:B------:R-:W-:-:S04]  /*c140*/  SHF.L.U32 R2, R4, 0x1f, RZ ;  /* 0x0000001f04027819 */ /* 0x000fc800000006ff */
[----:B------:R-:W2:Y:S02]  /*c150*/  SYNCS.PHASECHK.TRANS64.TRYWAIT P0, [R3+URZ+0x42060], R2 ;  /* 0x04206002030075a7 */ /* 0x000ea4000800017f */
[----:B--2---:R-:W-:Y:S05]  /*c160*/  @!P0 BRA `(.L_x_61) ;  /* 0x0000001400a88947 */ /* 0x004fea0003800000 */
.L_x_97:
[----:B------:R-:W-:Y:S01]  /*c170*/  ULOP3.LUT UR5, UR4, 0x2, URZ, 0xfc, !UPT ;  /* 0x0000000204057892 */ /* 0x000fe2000f8efc3f */
[----:B--2---:R-:W-:-:S03]  /*c180*/  @P2 MOV R2, 0x3000 ;  /* 0x0000300000022802 */ /* 0x004fc60000000f00 */
[----:B------:R-:W-:Y:S01]  /*c190*/  UPRMT UR5, UR5, 0x9910, URZ ;  /* 0x0000991005057896 */ /* 0x000fe2000800003f */
[----:B------:R2:W-:Y:S03]  /*c1a0*/  @P2 SYNCS.ARRIVE.TRANS64 RZ, [R3+URZ+0x42050], R2 ;  /* 0x0420500203ff29a7 */ /* 0x0005e6000800003f */
[----:B------:R-:W-:-:S06]  /*c1b0*/  UISETP.NE.AND UP0, UPT, UR5, 0x2, UPT ;  /* 0x000000020500788c */ /* 0x000fcc000bf05270 */
[----:B------:R-:W-:-:S13]  /*c1c0*/  PLOP3.LUT P0, PT, PT, PT, UP0, 0x80, 0x0 ;  /* 0x000000000000781c */ /* 0x000fda0003f0f008 */
[----:B--2---:R-:W-:Y:S05]  /*c1d0*/  @P0 BRA `(.L_x_62) ;  /* 0x0000000000040947 */ /* 0x004fea0003800000 */
[----:B-1-3--:R-:W-:Y:S01]  /*c1e0*/  BPT.TRAP 0x1 ;  /* 0x000000040000795c */ /* 0x00afe20000300000 */
.L_x_62:
[----:B------:R-:W-:-:S04]  /*c1f0*/  LOP3.LUT P0, RZ, R6, 0x1f, RZ, 0xc0, !PT ;  /* 0x0000001f06ff7812 */ /* 0x000fc8000780c0ff */
[----:B------:R-:W-:-:S13]  /*c200*/  PLOP3.LUT P0, PT, P0, P2, PT, 0x2a, 0x0 ;  /* 0x000000000000781c */ /* 0x000fda0000704572 */
[----:B------:R-:W-:Y:S05]  /*c210*/  @P0 BRA `(.L_x_63) ;  /* 0x0000000000040947 */ /* 0x000fea0003800000 */
[----:B-1-3--:R-:W-:Y:S01]  /*c220*/  BPT.TRAP 0x1 ;  /* 0x000000040000795c */ /* 0x00afe20000300000 */
.L_x_63:
[----:B------:R-:W-:Y:S01]  /*c230*/  R2UR UR8, R3 ;  /* 0x00000000030872ca */ /* 0x000fe200000e0000 */
[----:B------:R-:W-:Y:S01]  /*c240*/  ULDC.64 UR6, c[0x0][0x198] ;  /* 0x0000660000067ab9 */ /* 0x000fe20000000a00 */
[----:B------:R-:W-:Y:S01]  /*c250*/  UMOV UR14, 0x0 ;  /* 0x00000000000e7882 */ /* 0x000fe20000000000 */
[----:B------:R-:W-:Y:S01]  /*c260*/  UIADD3 UR6, UP0, UR6, 0xf0, URZ ;  /* 0x000000f006067890 */ /* 0x000fe2000ff1e03f */
[----:B------:R-:W-:Y:S01]  /*c270*/  MOV R7, 0x40 ;  /* 0x0000004000077802 */ /* 0x000fe20000000f00 */
[----:B------:R-:W-:Y:S01]  /*c280*/  UMOV UR15, 0x10000000 ;  /* 0x10000000000f7882 */ /* 0x000fe20000000000 */
[----:B------:R-:W-:Y:S01]  /*c290*/  UMOV UR10, URZ ;  /* 0x0000003f000a7c82 */ /* 0x000fe20008000000 */
[----:B------:R-:W-:Y:S01]  /*c2a0*/  UIADD3.X UR7, URZ, UR7, URZ, UP0, !UPT ;  /* 0x000000073f077290 */ /* 0x000fe200087fe43f */
[----:B------:R-:W-:Y:S01]  /*c2b0*/  MOV R3, 0x1 ;  /* 0x0000000100037802 */ /* 0x000fe20000000f00 */
[----:B-1----:R-:W-:Y:S01]  /*c2c0*/  UMOV UR12, UR36 ;  /* 0x00000024000c7c82 */ /* 0x002fe20008000000 */
[----:B---3--:R-:W-:Y:S01]  /*c2d0*/  UMOV UR13, UR37 ;  /* 0x00000025000d7c82 */ /* 0x008fe20008000000 */
[----:B------:R-:W-:Y:S01]  /*c2e0*/  UMOV UR18, 0x20 ;  /* 0x0000002000127882 */ /* 0x000fe20000000000 */
[----:B------:R-:W-:Y:S01]  /*c2f0*/  UMOV UR19, UR11 ;  /* 0x0000000b00137c82 */ /* 0x000fe20008000000 */
[----:B------:R-:W-:-:S02]  /*c300*/  UIADD3 UR9, UR8, 0x42050, URZ ;  /* 0x0004205008097890 */ /* 0x000fc4000fffe03f */
[----:B------:R-:W-:Y:S02]  /*c310*/  UIADD3 UR16, UR8, 0x1000, URZ ;  /* 0x0000100008107890 */ /* 0x000fe4000fffe03f */
[----:B------:R-:W-:Y:S01]  /*c320*/  UIADD3 UR32, UR8, 0x2000, URZ ;  /* 0x0000200008207890 */ /* 0x000fe2000fffe03f */
[----:B------:R-:W-:Y:S01]  /*c330*/  UMOV UR20, UR36 ;  /* 0x0000002400147c82 */ /* 0x000fe20008000000 */
[----:B------:R-:W-:Y:S01]  /*c340*/  UMOV UR21, UR37 ;  /* 0x0000002500157c82 */ /* 0x000fe20008000000 */
[----:B------:R-:W-:Y:S01]  /*c350*/  UMOV UR17, UR9 ;  /* 0x0000000900117c82 */ /* 0x000fe20008000000 */
[----:B------:R-:W-:Y:S01]  /*c360*/  UMOV UR34, 0x40 ;  /* 0x0000004000227882 */ /* 0x000fe20000000000 */
[----:B------:R-:W-:Y:S01]  /*c370*/  UMOV UR35, UR11 ;  /* 0x0000000b00237c82 */ /* 0x000fe20008000000 */
[----:B------:R-:W-:Y:S01]  /*c380*/  UMOV UR33, UR9 ;  /* 0x0000000900217c82 */ /* 0x000fe20008000000 */
[----:B------:R2:W-:Y:S01]  /*c390*/  UTMALDG.4D [UR8], [UR6], desc[UR14] ;  /* 0x00000e08060075b4 */ /* 0x0005e20008019000 */
[----:B------:R2:W-:Y:S01]  /*c3a0*/  UTMALDG.4D [UR16], [UR6], desc[UR14] ;  /* 0x00000e10060075b4 */ /* 0x0005e20008019000 */
[----:B------:R2:W-:Y:S02]  /*c3b0*/  UTMALDG.4D [UR32], [UR6], desc[UR14] ;  /* 0x00000e20060075b4 */ /* 0x0005e40008019000 */
[----:B--2---:R-:W-:Y:S01]  /*c3c0*/  NOP ;  /* 0x0000000000007918 */ /* 0x004fe20000000000 */
.L_x_60:
[----:B-1-3--:R-:W-:Y:S05]  /*c3d0*/  BSYNC B0 ;  /* 0x0000000000007941 */ /* 0x00afea0003800000 */
.L_x_59:
[----:B------:R-:W1:Y:S01]  /*c3e0*/  LDC R2, c[0x0][0x28c] ;  /* 0x0000a300ff027b82 */ /* 0x000e620000000800 */
[----:B------:R-:W-:Y:S01]  /*c3f0*/  BSSY B0, `(.L_x_64) ;  /* 0x0000031000007945 */ /* 0x000fe20003800000 */
[----:B-1----:R-:W-:-:S13]  /*c400*/  ISETP.GT.AND P4, PT, R2, RZ, P3 ;  /* 0x000000ff0200720c */ /* 0x002fda0001f84270 */
[----:B------:R-:W-:Y:S05]  /*c410*/  @!P4 BRA `(.L_x_65) ;  /* 0x0000000000b8c947 */ /* 0x000fea0003800000 */
[----:B------:R-:W1:Y:S01]  /*c420*/  S2R R5, SR_CgaCtaId ;  /* 0x0000000000057919 */ /* 0x000e620000008800 */
[----:B------:R-:W-:-:S04]  /*c430*/  MOV R0, 0x400 ;  /* 0x0000040000007802 */ /* 0x000fc80000000f00 */
[----:B-1----:R-:W-:Y:S02]  /*c440*/  LEA R5, R5, R0, 0x18 ;  /* 0x0000000005057211 */ /* 0x002fe400078ec0ff */
[----:B------:R-:W-:-:S04]  /*c450*/  MOV R0, 0x1 ;  /* 0x0000000100007802 */ /* 0x000fc80000000f00 */
[----:B------:R-:W-:-:S04]  /*c460*/  SHF.L.U32 R0, R0, 0x1f, RZ ;  /* 0x0000001f00007819 */ /* 0x000fc800000006ff */
[----:B------:R-:W1:Y:S02]  /*c470*/  SYNCS.PHASECHK.TRANS64.TRYWAIT P0, [R5+URZ+0x42028], R0 ;  /* 0x04202800050075a7 */ /* 0x000e64000800017f */
[----:B-1----:R-:W-:Y:S05]  /*c480*/  @!P0 BRA `(.L_x_66) ;  /* 0x0000001000f48947 */ /* 0x002fea0003800000 */
.L_x_98:
[----:B------:R-:W-:Y:S01]  /*c490*/  ULOP3.LUT UR5, UR4, 0x2, URZ, 0xfc, !UPT ;  /* 0x0000000204057892 */ /* 0x000fe2000f8efc3f */
[----:B-1----:R-:W-:-:S03]  /*c4a0*/  @P2 MOV R0, 0xc000 ;  /* 0x0000c00000002802 */ /* 0x002fc60000000f00 */
[----:B------:R-:W-:Y:S01]  /*c4b0*/  UPRMT UR5, UR5, 0x9910, URZ ;  /* 0x0000991005057896 */ /* 0x000fe2000800003f */
[----:B------:R1:W-:Y:S03]  /*c4c0*/  @P2 SYNCS.ARRIVE.TRANS64 RZ, [R5+URZ+0x42000], R0 ;  /* 0x0420000005ff29a7 */ /* 0x0003e6000800003f */
[----:B------:R-:W-:-:S06]  /*c4d0*/  UISETP.NE.AND UP0, UPT, UR5, 0x2, UPT ;  /* 0x000000020500788c */ /* 0x000fcc000bf05270 */
[----:B------:R-:W-:-:S13]  /*c4e0*/  PLOP3.LUT P0, PT, PT, PT, UP0, 0x80, 0x0 ;  /* 0x000000000000781c */ /* 0x000fda0003f0f008 */
[----:B-1----:R-:W-:Y:S05]  /*c4f0*/  @P0 BRA `(.L_x_67) ;  /* 0x0000000000040947 */ /* 0x002fea0003800000 */
[----:B------:R-:W-:Y:S01]  /*c500*/  BPT.TRAP 0x1 ;  /* 0x000000040000795c */ /* 0x000fe20000300000 */
.L_x_67:
[----:B------:R-:W-:-:S04]  /*c510*/  LOP3.LUT P0, RZ, R6, 0x1f, RZ, 0xc0, !PT ;  /* 0x0000001f06ff7812 */ /* 0x000fc8000780c0ff */
[----:B------:R-:W-:-:S13]  /*c520*/  PLOP3.LUT P0, PT, P0, P2, PT, 0x2a, 0x0 ;  /* 0x000000000000781c */ /* 0x000fda0000704572 */
[----:B------:R-:W-:Y:S05]  /*c530*/  @P0 BRA `(.L_x_68) ;  /* 0x0000000000040947 */ /* 0x000fea0003800000 */
[----:B------:R-:W-:Y:S01]  /*c540*/  BPT.TRAP 0x1 ;  /* 0x000000040000795c */ /* 0x000fe20000300000 */
.L_x_68:
[----:B------:R-:W-:Y:S01]  /*c550*/  R2UR UR16, R5 ;  /* 0x00000000051072ca */ /* 0x000fe200000e0000 */
[----:B------:R-:W-:Y:S01]  /*c560*/  ULDC.64 UR6, c[0x0][0x198] ;  /* 0x0000660000067ab9 */ /* 0x000fe20000000a00 */
[----:B------:R-:W-:Y:S01]  /*c570*/  UMOV UR35, URZ ;  /* 0x0000003f00237c82 */ /* 0x000fe20008000000 */
[----:B------:R-:W-:Y:S01]  /*c580*/  UIADD3 UR6, UP0, UR6, 0x1f0, URZ ;  /* 0x000001f006067890 */ /* 0x000fe2000ff1e03f */
[----:B------:R-:W-:Y:S01]  /*c590*/  MOV R0, 0x1 ;  /* 0x0000000100007802 */ /* 0x000fe20000000f00 */
[----:B------:R-:W-:Y:S01]  /*c5a0*/  UMOV UR8, 0x0 ;  /* 0x0000000000087882 */ /* 0x000fe20000000000 */
[----:B------:R-:W-:Y:S01]  /*c5b0*/  UMOV UR9, 0x10000000 ;  /* 0x1000000000097882 */ /* 0x000fe20000000000 */
[----:B------:R-:W-:Y:S01]  /*c5c0*/  UIADD3.X UR7, URZ, UR7, URZ, UP0, !UPT ;  /* 0x000000073f077290 */ /* 0x000fe200087fe43f */
[----:B------:R-:W-:Y:S01]  /*c5d0*/  UMOV UR34, URZ ;  /* 0x0000003f00227c82 */ /* 0x000fe20008000000 */
[----:B------:R-:W-:Y:S01]  /*c5e0*/  UMOV UR26, 0x20 ;  /* 0x00000020001a7882 */ /* 0x000fe20000000000 */
[----:B------:R-:W-:Y:S01]  /*c5f0*/  UMOV UR28, UR36 ;  /* 0x00000024001c7c82 */ /* 0x000fe20008000000 */
[----:B------:R-:W-:-:S02]  /*c600*/  UMOV UR29, UR37 ;  /* 0x00000025001d7c82 */ /* 0x000fc40008000000 */
[----:B------:R-:W-:Y:S02]  /*c610*/  UIADD3 UR32, UR16, 0x6000, URZ ;  /* 0x0000600010207890 */ /* 0x000fe4000fffe03f */
[----:B------:R-:W-:Y:S02]  /*c620*/  UIADD3 UR33, UR16, 0x42000, URZ ;  /* 0x0004200010217890 */ /* 0x000fe4000fffe03f */
[----:B------:R-:W-:Y:S02]  /*c630*/  UIADD3 UR24, UR16, 0xa000, URZ ;  /* 0x0000a00010187890 */ /* 0x000fe4000fffe03f */
[----:B------:R-:W-:Y:S01]  /*c640*/  UIADD3 UR16, UR16, 0xe000, URZ ;  /* 0x0000e00010107890 */ /* 0x000fe2000fffe03f */
[----:B------:R-:W-:Y:S02]  /*c650*/  UMOV UR27, UR35 ;  /* 0x00000023001b7c82 */ /* 0x000fe40008000000 */
[----:B------:R-:W-:Y:S01]  /*c660*/  UMOV UR25, UR33 ;  /* 0x0000002100197c82 */ /* 0x000fe20008000000 */
[----:B------:R-:W-:Y:S01]  /*c670*/  UMOV UR18, 0x40 ;  /* 0x0000004000127882 */ /* 0x000fe20000000000 */
[----:B------:R-:W-:Y:S01]  /*c680*/  UMOV UR20, UR36 ;  /* 0x0000002400147c82 */ /* 0x000fe20008000000 */
[----:B------:R-:W-:Y:S01]  /*c690*/  UMOV UR21, UR37 ;  /* 0x0000002500157c82 */ /* 0x000fe20008000000 */
[----:B------:R-:W-:Y:S01]  /*c6a0*/  UMOV UR19, UR35 ;  /* 0x0000002300137c82 */ /* 0x000fe20008000000 */
[----:B------:R1:W-:Y:S01]  /*c6b0*/  UTMALDG.4D [UR32], [UR6], desc[UR8] ;  /* 0x00000820060075b4 */ /* 0x0003e20008019000 */
[----:B------:R-:W-:Y:S01]  /*c6c0*/  UMOV UR17, UR33 ;  /* 0x0000002100117c82 */ /* 0x000fe20008000000 */
[----:B------:R1:W-:Y:S01]  /*c6d0*/  UTMALDG.4D [UR24], [UR6], desc[UR8] ;  /* 0x00000818060075b4 */ /* 0x0003e20008019000 */
[----:B------:R1:W-:Y:S02]  /*c6e0*/  UTMALDG.4D [UR16], [UR6], desc[UR8] ;  /* 0x00000810060075b4 */ /* 0x0003e40008019000 */
[----:B-1----:R-:W-:Y:S01]  /*c6f0*/  NOP ;  /* 0x0000000000007918 */ /* 0x002fe20000000000 */
.L_x_65:
[----:B------:R-:W-:Y:S05]  /*c700*/  BSYNC B0 ;  /* 0x0000000000007941 */ /* 0x000fea0003800000 */
.L_x_64:
[----:B------:R-:W-:Y:S04]  /*c710*/  BSSY B0, `(.L_x_69) ;  /* 0x0000033000007945 */ /* 0x000fe80003800000 */
[----:B------:R-:W-:Y:S05]  /*c720*/  @!P3 BRA `(.L_x_70) ;  /* 0x0000000000c4b947 */ /* 0x000fea0003800000 */
[----:B------:R-:W1:Y:S01]  /*c730*/  S2R R5, SR_CgaCtaId ;  /* 0x0000000000057919 */ /* 0x000e620000008800 */
[----:B------:R-:W-:-:S04]  /*c740*/  MOV R4, 0x400 ;  /* 0x0000040000047802 */ /* 0x000fc80000000f00 */
[----:B-1----:R-:W-:Y:S02]  /*c750*/  LEA R8, R5, R4, 0x18 ;  /* 0x0000000405087211 */ /* 0x002fe400078ec0ff */
[----:B------:R-:W-:Y:S02]  /*c760*/  MOV R5, 0x1 ;  /* 0x0000000100057802 */ /* 0x000fe40000000f00 */
[----:B------:R-:W-:Y:S02]  /*c770*/  LEA R4, R3, R8, 0x3 ;  /* 0x0000000803047211 */ /* 0x000fe400078e18ff */
[----:B------:R-:W-:-:S04]  /*c780*/  SHF.L.U32 R5, R5, 0x1f, RZ ;  /* 0x0000001f05057819 */ /* 0x000fc800000006ff */
[----:B------:R-:W1:Y:S02]  /*c790*/  SYNCS.PHASECHK.TRANS64.TRYWAIT P0, [R4+URZ+0x42060], R5 ;  /* 0x04206005040075a7 */ /* 0x000e64000800017f */
[----:B-1----:R-:W-:Y:S05]  /*c7a0*/  @!P0 BRA `(.L_x_71) ;  /* 0x0000001000408947 */ /* 0x002fea0003800000 */
.L_x_99:
        /* <DEDUP_REMOVED lines=8> */
.L_x_72:
[----:B------:R-:W-:-:S04]  /*c830*/  LOP3.LUT P0, RZ, R6, 0x1f, RZ, 0xc0, !PT ;  /* 0x0000001f06ff7812 */ /* 0x000fc8000780c0ff */
[----:B------:R-:W-:-:S13]  /*c840*/  PLOP3.LUT P0, PT, P0, P2, PT, 0x2a, 0x0 ;  /* 0x000000000000781c */ /* 0x000fda0000704572 */
[----:B------:R-:W-:Y:S05]  /*c850*/  @P0 BRA `(.L_x_73) ;  /* 0x0000000000040947 */ /* 0x000fea0003800000 */
[----:B------:R-:W-:Y:S01]  /*c860*/  BPT.TRAP 0x1 ;  /* 0x000000040000795c */ /* 0x000fe20000300000 */
.L_x_73:
[----:B------:R-:W-:Y:S01]  /*c870*/  R2UR UR24, R3 ;  /* 0x00000000031872ca */ /* 0x000fe200000e0000 */
[----:B------:R-:W-:Y:S01]  /*c880*/  ULDC.64 UR6, c[0x0][0x198] ;  /* 0x0000660000067ab9 */ /* 0x000fe20000000a00 */
[----:B------:R-:W-:Y:S01]  /*c890*/  R2UR UR5, R8 ;  /* 0x00000000080572ca */ /* 0x000fe200000e0000 */
[----:B------:R-:W-:Y:S01]  /*c8a0*/  UIADD3 UR6, UP0, UR6, 0xf0, URZ ;  /* 0x000000f006067890 */ /* 0x000fe2000ff1e03f */
[----:B------:R-:W-:Y:S01]  /*c8b0*/  R2UR UR27, R7 ;  /* 0x00000000071b72ca */ /* 0x000fe200000e0000 */
[----:B------:R-:W-:Y:S01]  /*c8c0*/  UMOV UR8, 0x0 ;  /* 0x0000000000087882 */ /* 0x000fe20000000000 */
[----:B------:R-:W-:Y:S01]  /*c8d0*/  R2UR UR25, R4 ;  /* 0x00000000041972ca */ /* 0x000fe200000e0000 */
[----:B------:R-:W-:Y:S01]  /*c8e0*/  UIADD3.X UR7, URZ, UR7, URZ, UP0, !UPT ;  /* 0x000000073f077290 */ /* 0x000fe200087fe43f */
[----:B------:R-:W-:Y:S01]  /*c8f0*/  UMOV UR9, 0x10000000 ;  /* 0x1000000000097882 */ /* 0x000fe20000000000 */
[----:B------:R-:W-:Y:S01]  /*c900*/  UMOV UR26, URZ ;  /* 0x0000003f001a7c82 */ /* 0x000fe20008000000 */
[----:B------:R-:W-:Y:S01]  /*c910*/  UMOV UR28, UR36 ;  /* 0x00000024001c7c82 */ /* 0x000fe20008000000 */
[----:B------:R-:W-:Y:S01]  /*c920*/  UMOV UR29, UR37 ;  /* 0x00000025001d7c82 */ /* 0x000fe20008000000 */
[----:B------:R-:W-:Y:S01]  /*c930*/  UMOV UR18, 0x20 ;  /* 0x0000002000127882 */ /* 0x000fe20000000000 */
[----:B------:R-:W-:-:S02]  /*c940*/  UMOV UR20, UR36 ;  /* 0x0000002400147c82 */ /* 0x000fc40008000000 */
[----:B------:R-:W-:Y:S02]  /*c950*/  UIMAD UR24, UR24, 0x3000, UR5 ;  /* 0x00003000181878a4 */ /* 0x000fe4000f8e0205 */
[----:B------:R-:W-:Y:S02]  /*c960*/  UIADD3 UR27, UR11, UR27, URZ ;  /* 0x0000001b0b1b7290 */ /* 0x000fe4000fffe03f */
[----:B------:R-:W-:Y:S02]  /*c970*/  UIADD3 UR25, UR25, 0x42050, URZ ;  /* 0x0004205019197890 */ /* 0x000fe4000fffe03f */
[----:B------:R-:W-:Y:S02]  /*c980*/  UIADD3 UR16, UR24, 0x1000, URZ ;  /* 0x0000100018107890 */ /* 0x000fe4000fffe03f */
[----:B------:R-:W-:Y:S01]  /*c990*/  UIADD3 UR32, UR24, 0x2000, URZ ;  /* 0x0000200018207890 */ /* 0x000fe2000fffe03f */
[----:B------:R-:W-:Y:S02]  /*c9a0*/  UMOV UR21, UR37 ;  /* 0x0000002500157c82 */ /* 0x000fe40008000000 */
[----:B------:R-:W-:Y:S01]  /*c9b0*/  UMOV UR17, UR25 ;  /* 0x0000001900117c82 */ /* 0x000fe20008000000 */
[----:B------:R-:W-:Y:S01]  /*c9c0*/  UMOV UR19, UR27 ;  /* 0x0000001b00137c82 */ /* 0x000fe20008000000 */
[----:B------:R-:W-:Y:S01]  /*c9d0*/  UMOV UR34, 0x40 ;  /* 0x0000004000227882 */ /* 0x000fe20000000000 */
[----:B------:R-:W-:Y:S01]  /*c9e0*/  UMOV UR33, UR25 ;  /* 0x0000001900217c82 */ /* 0x000fe20008000000 */
[----:B------:R1:W-:Y:S01]  /*c9f0*/  UTMALDG.4D [UR24], [UR6], desc[UR8] ;  /* 0x00000818060075b4 */ /* 0x0003e20008019000 */
[----:B------:R-:W-:Y:S01]  /*ca00*/  UMOV UR35, UR27 ;  /* 0x0000001b00237c82 */ /* 0x000fe20008000000 */
[----:B------:R1:W-:Y:S01]  /*ca10*/  UTMALDG.4D [UR16], [UR6], desc[UR8] ;  /* 0x00000810060075b4 */ /* 0x0003e20008019000 */
[----:B------:R1:W-:Y:S02]  /*ca20*/  UTMALDG.4D [UR32], [UR6], desc[UR8] ;  /* 0x00000820060075b4 */ /* 0x0003e40008019000 */
[----:B-1----:R-:W-:Y:S01]  /*ca30*/  NOP ;  /* 0x0000000000007918 */ /* 0x002fe20000000000 */
.L_x_70:
[----:B------:R-:W-:Y:S05]  /*ca40*/  BSYNC B0 ;  /* 0x0000000000007941 */ /* 0x000fea0003800000 */
.L_x_69:
[----:B------:R-:W-:Y:S01]  /*ca50*/  BSSY B0, `(.L_x_74) ;  /* 0x0000035000007945 */ /* 0x000fe20003800000 */
[----:B------:R-:W-:-:S03]  /*ca60*/  MOV R8, RZ ;  /* 0x000000ff00087202 */ /* 0x000fc60000000f00 */
        /* <DEDUP_REMOVED lines=9> */
.L_x_100:
        /* <DEDUP_REMOVED lines=8> */
.L_x_77:
[----:B------:R-:W-:-:S04]  /*cb80*/  LOP3.LUT P0, RZ, R6, 0x1f, RZ, 0xc0, !PT ;  /* 0x0000001f06ff7812 */ /* 0x000fc8000780c0ff */
[----:B------:R-:W-:-:S13]  /*cb90*/  PLOP3.LUT P0, PT, P0, P2, PT, 0x2a, 0x0 ;  /* 0x000000000000781c */ /* 0x000fda0000704572 */
[----:B------:R-:W-:Y:S05]  /*cba0*/  @P0 BRA `(.L_x_78) ;  /* 0x0000000000040947 */ /* 0x000fea0003800000 */
[----:B------:R-:W-:Y:S01]  /*cbb0*/  BPT.TRAP 0x1 ;  /* 0x000000040000795c */ /* 0x000fe20000300000 */
.L_x_78:
[C---:B------:R-:W-:Y:S01]  /*cbc0*/  IMAD R5, R0.reuse, 0xc000, R5 ;  /* 0x0000c00000057824 */ /* 0x040fe200078e0205 */
[----:B------:R-:W-:Y:S01]  /*cbd0*/  R2UR UR25, R3 ;  /* 0x00000000031972ca */ /* 0x000fe200000e0000 */
[----:B------:R-:W-:Y:S01]  /*cbe0*/  ULDC.64 UR6, c[0x0][0x198] ;  /* 0x0000660000067ab9 */ /* 0x000fe20000000a00 */
[----:B------:R-:W-:Y:S01]  /*cbf0*/  UMOV UR27, URZ ;  /* 0x0000003f001b7c82 */ /* 0x000fe20008000000 */
[----:B------:R-:W-:Y:S01]  /*cc00*/  UIADD3 UR6, UP0, UR6, 0x2f0, URZ ;  /* 0x000002f006067890 */ /* 0x000fe2000ff1e03f */
[----:B------:R-:W-:Y:S01]  /*cc10*/  R2UR UR32, R5 ;  /* 0x00000000052072ca */ /* 0x000fe200000e0000 */
[----:B------:R-:W-:Y:S01]  /*cc20*/  UMOV UR8, 0x0 ;  /* 0x0000000000087882 */ /* 0x000fe20000000000 */
[----:B------:R-:W-:Y:S01]  /*cc30*/  UMOV UR9, 0x10000000 ;  /* 0x1000000000097882 */ /* 0x000fe20000000000 */
[----:B------:R-:W-:Y:S01]  /*cc40*/  UIADD3.X UR7, URZ, UR7, URZ, UP0, !UPT ;  /* 0x000000073f077290 */ /* 0x000fe200087fe43f */
[----:B------:R-:W-:Y:S01]  /*cc50*/  IADD3 R0, R0, 0x1, RZ ;  /* 0x0000000100007810 */ /* 0x000fe20007ffe0ff */
[----:B------:R-:W-:Y:S01]  /*cc60*/  UMOV UR26, URZ ;  /* 0x0000003f001a7c82 */ /* 0x000fe20008000000 */
[----:B------:R-:W-:Y:S01]  /*cc70*/  UMOV UR28, UR36 ;  /* 0x00000024001c7c82 */ /* 0x000fe20008000000 */
[----:B------:R-:W-:Y:S01]  /*cc80*/  UMOV UR29, UR37 ;  /* 0x00000025001d7c82 */ /* 0x000fe20008000000 */
[----:B------:R-:W-:Y:S01]  /*cc90*/  UMOV UR18, 0x20 ;  /* 0x0000002000127882 */ /* 0x000fe20000000000 */
[----:B------:R-:W-:Y:S01]  /*cca0*/  UIADD3 UR25, UR25, 0x42000, URZ ;  /* 0x0004200019197890 */ /* 0x000fe2000fffe03f */
[----:B------:R-:W-:Y:S01]  /*ccb0*/  MOV R8, 0x1 ;  /* 0x0000000100087802 */ /* 0x000fe20000000f00 */
[----:B------:R-:W-:Y:S01]  /*ccc0*/  UMOV UR20, UR36 ;  /* 0x0000002400147c82 */ /* 0x000fe20008000000 */
[----:B------:R-:W-:Y:S01]  /*ccd0*/  UMOV UR21, UR37 ;  /* 0x0000002500157c82 */ /* 0x000fe20008000000 */
[----:B------:R-:W-:-:S02]  /*cce0*/  UIADD3 UR24, UR32, 0x6000, URZ ;  /* 0x0000600020187890 */ /* 0x000fc4000fffe03f */
[----:B------:R-:W-:Y:S02]  /*ccf0*/  UIADD3 UR16, UR32, 0xa000, URZ ;  /* 0x0000a00020107890 */ /* 0x000fe4000fffe03f */
[----:B------:R-:W-:Y:S01]  /*cd00*/  UIADD3 UR32, UR32, 0xe000, URZ ;  /* 0x0000e00020207890 */ /* 0x000fe2000fffe03f */
[----:B------:R-:W-:Y:S01]  /*cd10*/  UMOV UR19, UR27 ;  /* 0x0000001b00137c82 */ /* 0x000fe20008000000 */
[----:B------:R-:W-:Y:S01]  /*cd20*/  UMOV UR17, UR25 ;  /* 0x0000001900117c82 */ /* 0x000fe20008000000 */
[----:B------:R-:W-:Y:S01]  /*cd30*/  UMOV UR34, 0x40 ;  /* 0x0000004000227882 */ /* 0x000fe20000000000 */
[----:B------:R-:W-:Y:S01]  /*cd40*/  UMOV UR35, UR27 ;  /* 0x0000001b00237c82 */ /* 0x000fe20008000000 */
[----:B------:R1:W-:Y:S01]  /*cd50*/  UTMALDG.4D [UR24], [UR6], desc[UR8] ;  /* 0x00000818060075b4 */ /* 0x0003e20008019000 */
[----:B------:R-:W-:Y:S01]  /*cd60*/  UMOV UR33, UR25 ;  /* 0x0000001900217c82 */ /* 0x000fe20008000000 */
[----:B------:R1:W-:Y:S02]  /*cd70*/  UTMALDG.4D [UR16], [UR6], desc[UR8] ;  /* 0x00000810060075b4 */ /* 0x0003e40008019000 */
[----:B------:R1:W-:Y:S02]  /*cd80*/  UTMALDG.4D [UR32], [UR6], desc[UR8] ;  /* 0x00000820060075b4 */ /* 0x0003e40008019000 */
[----:B-1----:R-:W-:Y:S01]  /*cd90*/  NOP ;  /* 0x0000000000007918 */ /* 0x002fe20000000000 */
.L_x_75:
[----:B------:R-:W-:Y:S05]  /*cda0*/  BSYNC B0 ;  /* 0x0000000000007941 */ /* 0x000fea0003800000 */
.L_x_74:
[----:B------:R-:W-:-:S13]  /*cdb0*/  ISETP.GE.AND P0, PT, R2, 0x101, PT ;  /* 0x000001010200780c */ /* 0x000fda0003f06270 */
[----:B------:R-:W-:Y:S05]  /*cdc0*/  @!P0 EXIT ;  /* 0x000000000000894d */ /* 0x000fea0003800000 */
[----:B------:R-:W-:Y:S01]  /*cdd0*/  IADD3 R2, R2, 0xff, RZ ;  /* 0x000000ff02027810 */ /* 0x000fe20007ffe0ff */
[----:B------:R-:W-:Y:S01]  /*cde0*/  BSSY B0, `(.L_x_79) ;  /* 0x0000077000007945 */ /* 0x000fe20003800000 */
[----:B------:R-:W-:Y:S02]  /*cdf0*/  LOP3.LUT P0, RZ, R6, 0x1f, RZ, 0xc0, !PT ;  /* 0x0000001f06ff7812 */ /* 0x000fe4000780c0ff */
[----:B------:R-:W-:Y:S02]  /*ce00*/  SHF.R.S32.HI R3, RZ, 0x1f, R2 ;  /* 0x0000001fff037819 */ /* 0x000fe40000011402 */
[----:B------:R-:W-:Y:S02]  /*ce10*/  PLOP3.LUT P0, PT, P0, P2, PT, 0x2a, 0x0 ;  /* 0x000000000000781c */ /* 0x000fe40000704572 */
[----:B------:R-:W-:Y:S02]  /*ce20*/  LEA.HI R3, R3, R2, RZ, 0x8 ;  /* 0x0000000203037211 */ /* 0x000fe400078f40ff */
[----:B------:R-:W-:-:S02]  /*ce30*/  MOV R2, UR4 ;  /* 0x0000000400027c02 */ /* 0x000fc40008000f00 */
[----:B------:R-:W-:Y:S02]  /*ce40*/  SHF.R.S32.HI R3, RZ, 0x8, R3 ;  /* 0x00000008ff037819 */ /* 0x000fe40000011403 */
[----:B------:R-:W-:Y:S02]  /*ce50*/  LOP3.LUT R2, R2, 0x2, RZ, 0xfc, !PT ;  /* 0x0000000202027812 */ /* 0x000fe400078efcff */
[----:B------:R-:W-:Y:S02]  /*ce60*/  SHF.L.U32 R4, R3, 0x1, RZ ;  /* 0x0000000103047819 */ /* 0x000fe400000006ff */
[----:B------:R-:W-:-:S07]  /*ce70*/  MOV R3, 0x1 ;  /* 0x0000000100037802 */ /* 0x000fce0000000f00 */
.L_x_90:
[----:B------:R-:W-:Y:S04]  /*ce80*/  BSSY B1, `(.L_x_80) ;  /* 0x0000033000017945 */ /* 0x000fe80003800000 */
[----:B------:R-:W-:Y:S05]  /*ce90*/  @!P3 BRA `(.L_x_81) ;  /* 0x0000000000c4b947 */ /* 0x000fea0003800000 */
[----:B------:R-:W1:Y:S01]  /*cea0*/  S2R R6, SR_CgaCtaId ;  /* 0x0000000000067919 */ /* 0x000e620000008800 */
[----:B------:R-:W-:-:S04]  /*ceb0*/  MOV R5, 0x400 ;  /* 0x0000040000057802 */ /* 0x000fc80000000f00 */
[----:B-1----:R-:W-:Y:S02]  /*cec0*/  LEA R7, R6, R5, 0x18 ;  /* 0x0000000506077211 */ /* 0x002fe400078ec0ff */
[----:B------:R-:W-:Y:S02]  /*ced0*/  SHF.L.U32 R5, R3, 0x1f, RZ ;  /* 0x0000001f03057819 */ /* 0x000fe400000006ff */
[----:B------:R-:W-:-:S04]  /*cee0*/  LEA R6, R0, R7, 0x3 ;  /* 0x0000000700067211 */ /* 0x000fc800078e18ff */
[----:B------:R-:W1:Y:S02]  /*cef0*/  SYNCS.PHASECHK.TRANS64.TRYWAIT P4, [R6+URZ+0x42028], R5 ;  /* 0x04202805060075a7 */ /* 0x000e64000808017f */
[----:B-1----:R-:W-:Y:S05]  /*cf00*/  @!P4 BRA `(.L_x_82) ;  /* 0x000000080090c947 */ /* 0x002fea0003800000 */
.L_x_101:
[----:B-1----:R-:W-:-:S04]  /*cf10*/  @P2 MOV R5, 0xc000 ;  /* 0x0000c00000052802 */ /* 0x002fc80000000f00 */
[----:B------:R1:W-:Y:S02]  /*cf20*/  @P2 SYNCS.ARRIVE.TRANS64 RZ, [R6+URZ+0x42000], R5 ;  /* 0x0420000506ff29a7 */ /* 0x0003e4000800003f */
[----:B-1----:R-:W-:-:S04]  /*cf30*/  PRMT R5, R2, 0x9910, RZ ;  /* 0x0000991002057816 */ /* 0x002fc800000000ff */
[----:B------:R-:W-:-:S13]  /*cf40*/  ISETP.NE.AND P4, PT, R5, 0x2, PT ;  /* 0x000000020500780c */ /* 0x000fda0003f85270 */
[----:B------:R-:W-:Y:S05]  /*cf50*/  @P4 BRA `(.L_x_83) ;  /* 0x0000000000044947 */ /* 0x000fea0003800000 */
[----:B------:R-:W-:Y:S01]  /*cf60*/  BPT.TRAP 0x1 ;  /* 0x000000040000795c */ /* 0x000fe20000300000 */
.L_x_83:
[----:B------:R-:W-:Y:S05]  /*cf70*/  @P0 BRA `(.L_x_84) ;  /* 0x0000000000040947 */ /* 0x000fea0003800000 */
[----:B------:R-:W-:Y:S01]  /*cf80*/  BPT.TRAP 0x1 ;  /* 0x000000040000795c */ /* 0x000fe20000300000 */
.L_x_84:
[----:B------:R-:W-:Y:S01]  /*cf90*/  IMAD R7, R0, 0xc000, R7 ;  /* 0x0000c00000077824 */ /* 0x000fe200078e0207 */
[----:B------:R-:W-:Y:S01]  /*cfa0*/  R2UR UR33, R6 ;  /* 0x00000000062172ca */ /* 0x000fe200000e0000 */
[----:B------:R-:W-:Y:S01]  /*cfb0*/  ULDC.64 UR6, c[0x0][0x198] ;  /* 0x0000660000067ab9 */ /* 0x000fe20000000a00 */
[----:B------:R-:W-:Y:S01]  /*cfc0*/  R2UR UR35, R8 ;  /* 0x00000000082372ca */ /* 0x000fe200000e0000 */
[----:B------:R-:W-:Y:S01]  /*cfd0*/  UIADD3 UR6, UP0, UR6, 0x1f0, URZ ;  /* 0x000001f006067890 */ /* 0x000fe2000ff1e03f */
[----:B------:R-:W-:Y:S01]  /*cfe0*/  R2UR UR16, R7 ;  /* 0x00000000071072ca */ /* 0x000fe200000e0000 */
[----:B------:R-:W-:Y:S01]  /*cff0*/  UMOV UR8, 0x0 ;  /* 0x0000000000087882 */ /* 0x000fe20000000000 */
[----:B------:R-:W-:Y:S01]  /*d000*/  UMOV UR9, 0x10000000 ;  /* 0x1000000000097882 */ /* 0x000fe20000000000 */
[----:B------:R-:W-:Y:S01]  /*d010*/  UIADD3.X UR7, URZ, UR7, URZ, UP0, !UPT ;  /* 0x000000073f077290 */ /* 0x000fe200087fe43f */
[----:B------:R-:W-:Y:S01]  /*d020*/  IADD3 R5, R0, 0x1, RZ ;  /* 0x0000000100057810 */ /* 0x000fe20007ffe0ff */
[----:B------:R-:W-:Y:S01]  /*d030*/  UMOV UR34, URZ ;  /* 0x0000003f00227c82 */ /* 0x000fe20008000000 */
[----:B------:R-:W-:Y:S01]  /*d040*/  UMOV UR26, 0x20 ;  /* 0x00000020001a7882 */ /* 0x000fe20000000000 */
[----:B------:R-:W-:Y:S01]  /*d050*/  UMOV UR28, UR36 ;  /* 0x00000024001c7c82 */ /* 0x000fe20008000000 */
[----:B------:R-:W-:Y:S01]  /*d060*/  UMOV UR29, UR37 ;  /* 0x00000025001d7c82 */ /* 0x000fe20008000000 */
[----:B------:R-:W-:Y:S01]  /*d070*/  UIADD3 UR33, UR33, 0x42000, URZ ;  /* 0x0004200021217890 */ /* 0x000fe2000fffe03f */
[----:B------:R-:W-:Y:S01]  /*d080*/  ISETP.NE.AND P4, PT, R5, 0x5, PT ;  /* 0x000000050500780c */ /* 0x000fe20003f85270 */
[----:B------:R-:W-:-:S02]  /*d090*/  USHF.L.U32 UR35, UR35, 0x8, URZ ;  /* 0x0000000823237899 */ /* 0x000fc4000800063f */
[----:B------:R-:W-:Y:S01]  /*d0a0*/  UIADD3 UR32, UR16, 0x6000, URZ ;  /* 0x0000600010207890 */ /* 0x000fe2000fffe03f */
[----:B------:R-:W-:Y:S01]  /*d0b0*/  SEL R0, RZ, 0x1, P4 ;  /* 0x00000001ff007807 */ /* 0x000fe20002000000 */
[----:B------:R-:W-:Y:S02]  /*d0c0*/  UIADD3 UR24, UR16, 0xa000, URZ ;  /* 0x0000a00010187890 */ /* 0x000fe4000fffe03f */
[----:B------:R-:W-:Y:S01]  /*d0d0*/  UIADD3 UR16, UR16, 0xe000, URZ ;  /* 0x0000e00010107890 */ /* 0x000fe2000fffe03f */
[----:B------:R-:W-:Y:S01]  /*d0e0*/  LOP3.LUT R3, R3, R0, RZ, 0x3c, !PT ;  /* 0x0000000003037212 */ /* 0x000fe200078e3cff */
[----:B------:R-:W-:Y:S01]  /*d0f0*/  UMOV UR25, UR33 ;  /* 0x0000002100197c82 */ /* 0x000fe20008000000 */
[----:B------:R-:W-:Y:S01]  /*d100*/  UMOV UR27, UR35 ;  /* 0x00000023001b7c82 */ /* 0x000fe20008000000 */
[----:B------:R-:W-:Y:S01]  /*d110*/  UMOV UR18, 0x40 ;  /* 0x0000004000127882 */ /* 0x000fe20000000000 */
[----:B------:R-:W-:Y:S01]  /*d120*/  UMOV UR20, UR36 ;  /* 0x0000002400147c82 */ /* 0x000fe20008000000 */
[----:B------:R-:W-:Y:S01]  /*d130*/  UMOV UR21, UR37 ;  /* 0x0000002500157c82 */ /* 0x000fe20008000000 */
[----:B------:R-:W-:Y:S01]  /*d140*/  UMOV UR17, UR33 ;  /* 0x0000002100117c82 */ /* 0x000fe20008000000 */
[----:B------:R-:W-:Y:S01]  /*d150*/  UMOV UR19, UR35 ;  /* 0x0000002300137c82 */ /* 0x000fe20008000000 */
[----:B------:R1:W-:Y:S01]  /*d160*/  UTMALDG.4D [UR32], [UR6], desc[UR8] ;  /* 0x00000820060075b4 */ /* 0x0003e20008019000 */
[----:B------:R-:W-:Y:S01]  /*d170*/  SEL R0, R5, RZ, P4 ;  /* 0x000000ff05007207 */ /* 0x000fe20002000000 */
[----:B------:R1:W-:Y:S01]  /*d180*/  UTMALDG.4D [UR24], [UR6], desc[UR8] ;  /* 0x00000818060075b4 */ /* 0x0003e20008019000 */
[----:B------:R1:W-:Y:S02]  /*d190*/  UTMALDG.4D [UR16], [UR6], desc[UR8] ;  /* 0x00000810060075b4 */ /* 0x0003e40008019000 */
[----:B-1----:R-:W-:-:S03]  /*d1a0*/  NOP ;  /* 0x0000000000007918 */ /* 0x002fc60000000000 */
.L_x_81:
[----:B------:R-:W-:Y:S05]  /*d1b0*/  BSYNC B1 ;  /* 0x0000000000017941 */ /* 0x000fea0003800000 */
.L_x_80:
[----:B------:R-:W-:Y:S01]  /*d1c0*/  ISETP.LT.OR P4, PT, R4, 0x4, !P3 ;  /* 0x000000040400780c */ /* 0x000fe20005f81670 */
[----:B------:R-:W-:-:S12]  /*d1d0*/  BSSY B1, `(.L_x_85) ;  /* 0x0000034000017945 */ /* 0x000fd80003800000 */
[----:B------:R-:W-:Y:S05]  /*d1e0*/  @P4 BRA `(.L_x_86) ;  /* 0x0000000000c84947 */ /* 0x000fea0003800000 */
[----:B------:R-:W1:Y:S01]  /*d1f0*/  S2R R6, SR_CgaCtaId ;  /* 0x0000000000067919 */ /* 0x000e620000008800 */
[----:B------:R-:W-:Y:S02]  /*d200*/  MOV R5, 0x400 ;  /* 0x0000040000057802 */ /* 0x000fe40000000f00 */
[----:B------:R-:W-:Y:S02]  /*d210*/  SHF.L.U32 R7, R3, 0x1f, RZ ;  /* 0x0000001f03077819 */ /* 0x000fe400000006ff */
[----:B-1----:R-:W-:-:S04]  /*d220*/  LEA R5, R6, R5, 0x18 ;  /* 0x0000000506057211 */ /* 0x002fc800078ec0ff */
[----:B------:R-:W-:-:S04]  /*d230*/  LEA R6, R0, R5, 0x3 ;  /* 0x0000000500067211 */ /* 0x000fc800078e18ff */
[----:B------:R-:W1:Y:S02]  /*d240*/  SYNCS.PHASECHK.TRANS64.TRYWAIT P4, [R6+URZ+0x42028], R7 ;  /* 0x04202807060075a7 */ /* 0x000e64000808017f */
[----:B-1----:R-:W-:Y:S05]  /*d250*/  @!P4 BRA `(.L_x_87) ;  /* 0x0000000400d0c947 */ /* 0x002fea0003800000 */
.L_x_102:
[----:B-1----:R-:W-:-:S04]  /*d260*/  @P1 MOV R7, 0xc000 ;  /* 0x0000c00000071802 */ /* 0x002fc80000000f00 */
[----:B------:R1:W-:Y:S02]  /*d270*/  @P1 SYNCS.ARRIVE.TRANS64 RZ, [R6+URZ+0x42000], R7 ;  /* 0x0420000706ff19a7 */ /* 0x0003e4000800003f */
[----:B-1----:R-:W-:-:S04]  /*d280*/  PRMT R7, R2, 0x9910, RZ ;  /* 0x0000991002077816 */ /* 0x002fc800000000ff */
[----:B------:R-:W-:-:S13]  /*d290*/  ISETP.NE.AND P4, PT, R7, 0x2, PT ;  /* 0x000000020700780c */ /* 0x000fda0003f85270 */
[----:B------:R-:W-:Y:S05]  /*d2a0*/  @P4 BRA `(.L_x_88) ;  /* 0x0000000000044947 */ /* 0x000fea0003800000 */
[----:B------:R-:W-:Y:S01]  /*d2b0*/  BPT.TRAP 0x1 ;  /* 0x000000040000795c */ /* 0x000fe20000300000 */
.L_x_88:
[----:B------:R-:W-:Y:S05]  /*d2c0*/  @P0 BRA `(.L_x_89) ;  /* 0x0000000000040947 */ /* 0x000fea0003800000 */
[----:B------:R-:W-:Y:S01]  /*d2d0*/  BPT.TRAP 0x1 ;  /* 0x000000040000795c */ /* 0x000fe20000300000 */
.L_x_89:
        /* <DEDUP_REMOVED lines=16> */
[----:B------:R-:W-:Y:S01]  /*d3e0*/  USHF.L.U32 UR35, UR35, 0x8, URZ ;  /* 0x0000000823237899 */ /* 0x000fe2000800063f */
[----:B------:R-:W-:Y:S01]  /*d3f0*/  IADD3 R8, R8, 0x1, RZ ;  /* 0x0000000108087810 */ /* 0x000fe20007ffe0ff */
[----:B------:R-:W-:Y:S01]  /*d400*/  UIADD3 UR32, UR16, 0x6000, URZ ;  /* 0x0000600010207890 */ /* 0x000fe2000fffe03f */
[----:B------:R-:W-:Y:S01]  /*d410*/  SEL R6, RZ, 0x1, P4 ;  /* 0x00000001ff067807 */ /* 0x000fe20002000000 */
[----:B------:R-:W-:Y:S01]  /*d420*/  UIADD3 UR24, UR16, 0xa000, URZ ;  /* 0x0000a00010187890 */ /* 0x000fe2000fffe03f */
[----:B------:R-:W-:Y:S01]  /*d430*/  SEL R0, R0, RZ, P4 ;  /* 0x000000ff00007207 */ /* 0x000fe20002000000 */
        /* <DEDUP_REMOVED lines=13> */
.L_x_86:
[----:B------:R-:W-:Y:S05]  /*d510*/  BSYNC B1 ;  /* 0x0000000000017941 */ /* 0x000fea0003800000 */
.L_x_85:
[C---:B------:R-:W-:Y:S02]  /*d520*/  ISETP.GT.AND P4, PT, R4.reuse, 0x4, PT ;  /* 0x000000040400780c */ /* 0x040fe40003f84270 */
[----:B------:R-:W-:-:S11]  /*d530*/  IADD3 R4, R4, -0x2, RZ ;  /* 0xfffffffe04047810 */ /* 0x000fd60007ffe0ff */
[----:B------:R-:W-:Y:S05]  /*d540*/  @P4 BRA `(.L_x_90) ;  /* 0xfffffff8004c4947 */ /* 0x000fea000383ffff */
[----:B------:R-:W-:Y:S05]  /*d550*/  BSYNC B0 ;  /* 0x0000000000007941 */ /* 0x000fea0003800000 */
.L_x_79:
[----:B------:R-:W-:Y:S05]  /*d560*/  EXIT ;  /* 0x000000000000794d */ /* 0x000fea0003800000 */
.L_x_15:
[----:B--2---:R-:W-:-:S04]  /*d570*/  MOV R3, UR7 ;  /* 0x0000000700037c02 */ /* 0x004fc80008000f00 */
[----:B------:R2:W3:Y:S03]  /*d580*/  SYNCS.PHASECHK.TRANS64.TRYWAIT P1, [R3+URZ+0x42050], R0 ;  /* 0x04205000030075a7 */ /* 0x0004e6000802017f */
[----:B---3--:R-:W-:Y:S05]  /*d590*/  @!P1 NANOSLEEP.SYNCS 0x989680 ;  /* 0x009896800000995d */ /* 0x008fea0003900000 */
[----:B------:R-:W3:Y:S02]  /*d5a0*/  @!P1 SYNCS.PHASECHK.TRANS64 P1, [R3+URZ+0x42050], R0 ;  /* 0x04205000030095a7 */ /* 0x000ee4000802007f */
[----:B---3--:R-:W-:Y:S05]  /*d5b0*/  @!P1 BRA `(.L_x_15) ;  /* 0xfffffffc00ec9947 */ /* 0x008fea000383ffff */
[----:B------:R-:W-:Y:S05]  /*d5c0*/  BRA `(.L_x_91) ;  /* 0xffffff3400e07947 */ /* 0x000fea000383ffff */
.L_x_17:
[----:B--2---:R-:W-:-:S04]  /*d5d0*/  MOV R0, UR36 ;  /* 0x0000002400007c02 */ /* 0x004fc80008000f00 */
[----:B------:R2:W3:Y:S03]  /*d5e0*/  SYNCS.PHASECHK.TRANS64.TRYWAIT P1, [R0+URZ+0x42000], R5 ;  /* 0x04200005000075a7 */ /* 0x0004e6000802017f */
[----:B---3--:R-:W-:Y:S05]  /*d5f0*/  @!P1 NANOSLEEP.SYNCS 0x989680 ;  /* 0x009896800000995d */ /* 0x008fea0003900000 */
[----:B------:R-:W3:Y:S02]  /*d600*/  @!P1 SYNCS.PHASECHK.TRANS64 P1, [R0+URZ+0x42000], R5 ;  /* 0x04200005000095a7 */ /* 0x000ee4000802007f */
[----:B---3--:R-:W-:Y:S05]  /*d610*/  @!P1 BRA `(.L_x_17) ;  /* 0xfffffffc00ec9947 */ /* 0x008fea000383ffff */
[----:B------:R-:W-:Y:S05]  /*d620*/  BRA `(.L_x_92) ;  /* 0xffffff3400e47947 */ /* 0x000fea000383ffff */
.L_x_18:
[----:B--2---:R-:W-:-:S04]  /*d630*/  MOV R3, UR10 ;  /* 0x0000000a00037c02 */ /* 0x004fc80008000f00 */
[----:B------:R2:W3:Y:S03]  /*d640*/  SYNCS.PHASECHK.TRANS64.TRYWAIT P1, [R3+URZ], R0 ;  /* 0x00000000030075a7 */ /* 0x0004e6000802017f */
[----:B---3--:R-:W-:Y:S05]  /*d650*/  @!P1 NANOSLEEP.SYNCS 0x989680 ;  /* 0x009896800000995d */ /* 0x008fea0003900000 */
[----:B------:R-:W3:Y:S02]  /*d660*/  @!P1 SYNCS.PHASECHK.TRANS64 P1, [R3+URZ], R0 ;  /* 0x00000000030095a7 */ /* 0x000ee4000802007f */
[----:B---3--:R-:W-:Y:S05]  /*d670*/  @!P1 BRA `(.L_x_18) ;  /* 0xfffffffc00ec9947 */ /* 0x008fea000383ffff */
[----:B------:R-:W-:Y:S05]  /*d680*/  BRA `(.L_x_93) ;  /* 0xffffff3400e87947 */ /* 0x000fea000383ffff */
.L_x_20:
[----:B-1----:R-:W-:-:S04]  /*d690*/  MOV R6, UR36 ;  /* 0x0000002400067c02 */ /* 0x002fc80008000f00 */
[----:B------:R1:W2:Y:S03]  /*d6a0*/  SYNCS.PHASECHK.TRANS64.TRYWAIT P1, [R6+URZ+0x42008], R5 ;  /* 0x04200805060075a7 */ /* 0x0002a6000802017f */
[----:B--2---:R-:W-:Y:S05]  /*d6b0*/  @!P1 NANOSLEEP.SYNCS 0x989680 ;  /* 0x009896800000995d */ /* 0x004fea0003900000 */
[----:B------:R-:W2:Y:S02]  /*d6c0*/  @!P1 SYNCS.PHASECHK.TRANS64 P1, [R6+URZ+0x42008], R5 ;  /* 0x04200805060095a7 */ /* 0x000ea4000802007f */
[----:B--2---:R-:W-:Y:S05]  /*d6d0*/  @!P1 BRA `(.L_x_20) ;  /* 0xfffffffc00ec9947 */ /* 0x004fea000383ffff */
[----:B------:R-:W-:Y:S05]  /*d6e0*/  BRA `(.L_x_94) ;  /* 0xffffff7c00f47947 */ /* 0x000fea000383ffff */
.L_x_25:
[----:B-1----:R-:W-:-:S04]  /*d6f0*/  MOV R11, UR10 ;  /* 0x0000000a000b7c02 */ /* 0x002fc80008000f00 */
[----:B------:R1:W2:Y:S03]  /*d700*/  SYNCS.PHASECHK.TRANS64.TRYWAIT P2, [R11+URZ+0x42000], R0 ;  /* 0x042000000b0075a7 */ /* 0x0002a6000804017f */
[----:B--2---:R-:W-:Y:S05]  /*d710*/  @!P2 NANOSLEEP.SYNCS 0x989680 ;  /* 0x009896800000a95d */ /* 0x004fea0003900000 */
[----:B------:R-:W2:Y:S02]  /*d720*/  @!P2 SYNCS.PHASECHK.TRANS64 P2, [R11+URZ+0x42000], R0 ;  /* 0x042000000b00a5a7 */ /* 0x000ea4000804007f */
[----:B--2---:R-:W-:Y:S05]  /*d730*/  @!P2 BRA `(.L_x_25) ;  /* 0xfffffffc00eca947 */ /* 0x004fea000383ffff */
[----:B------:R-:W-:Y:S05]  /*d740*/  BRA `(.L_x_95) ;  /* 0xffffff8400947947 */ /* 0x000fea000383ffff */
.L_x_29:
[----:B-1----:R-:W-:-:S04]  /*d750*/  MOV R10, UR10 ;  /* 0x0000000a000a7c02 */ /* 0x002fc80008000f00 */
[----:B------:R1:W2:Y:S03]  /*d760*/  SYNCS.PHASECHK.TRANS64.TRYWAIT P2, [R10+URZ+0x42000], R11 ;  /* 0x0420000b0a0075a7 */ /* 0x0002a6000804017f */
[----:B--2---:R-:W-:Y:S05]  /*d770*/  @!P2 NANOSLEEP.SYNCS 0x989680 ;  /* 0x009896800000a95d */ /* 0x004fea0003900000 */
[----:B------:R-:W2:Y:S02]  /*d780*/  @!P2 SYNCS.PHASECHK.TRANS64 P2, [R10+URZ+0x42000], R11 ;  /* 0x0420000b0a00a5a7 */ /* 0x000ea4000804007f */
[----:B--2---:R-:W-:Y:S05]  /*d790*/  @!P2 BRA `(.L_x_29) ;  /* 0xfffffffc00eca947 */ /* 0x004fea000383ffff */
[----:B------:R-:W-:Y:S05]  /*d7a0*/  BRA `(.L_x_28) ;  /* 0xffffffc800647947 */ /* 0x000fea000383ffff */
.L_x_45:
[----:B-1----:R-:W-:-:S04]  /*d7b0*/  MOV R3, UR4 ;  /* 0x0000000400037c02 */ /* 0x002fc80008000f00 */
[----:B------:R1:W2:Y:S03]  /*d7c0*/  SYNCS.PHASECHK.TRANS64.TRYWAIT P0, [R3+URZ+0x42098], R0 ;  /* 0x04209800030075a7 */ /* 0x0002a6000800017f */
[----:B--2---:R-:W-:Y:S05]  /*d7d0*/  @!P0 NANOSLEEP.SYNCS 0x989680 ;  /* 0x009896800000895d */ /* 0x004fea0003900000 */
[----:B------:R-:W2:Y:S02]  /*d7e0*/  @!P0 SYNCS.PHASECHK.TRANS64 P0, [R3+URZ+0x42098], R0 ;  /* 0x04209800030085a7 */ /* 0x000ea4000800007f */
[----:B--2---:R-:W-:Y:S05]  /*d7f0*/  @!P0 BRA `(.L_x_45) ;  /* 0xfffffffc00ec8947 */ /* 0x004fea000383ffff */
[----:B------:R-:W-:Y:S05]  /*d800*/  BRA `(.L_x_96) ;  /* 0xffffffd400a87947 */ /* 0x000fea000383ffff */
.L_x_61:
[----:B--2---:R2:W4:Y:S02]  /*d810*/  SYNCS.PHASECHK.TRANS64.TRYWAIT P0, [R3+URZ+0x42060], R2 ;  /* 0x04206002030075a7 */ /* 0x004524000800017f */
[----:B----4-:R-:W-:Y:S05]  /*d820*/  @!P0 NANOSLEEP.SYNCS 0x989680 ;  /* 0x009896800000895d */ /* 0x010fea0003900000 */
[----:B------:R-:W4:Y:S02]  /*d830*/  @!P0 SYNCS.PHASECHK.TRANS64 P0, [R3+URZ+0x42060], R2 ;  /* 0x04206002030085a7 */ /* 0x000f24000800007f */
[----:B----4-:R-:W-:Y:S05]  /*d840*/  @!P0 BRA `(.L_x_61) ;  /* 0xfffffffc00f08947 */ /* 0x010fea000383ffff */
[----:B------:R-:W-:Y:S05]  /*d850*/  BRA `(.L_x_97) ;  /* 0xffffffe800447947 */ /* 0x000fea000383ffff */
.L_x_66:
[----:B-1----:R1:W2:Y:S02]  /*d860*/  SYNCS.PHASECHK.TRANS64.TRYWAIT P0, [R5+URZ+0x42028], R0 ;  /* 0x04202800050075a7 */ /* 0x0022a4000800017f */
[----:B--2---:R-:W-:Y:S05]  /*d870*/  @!P0 NANOSLEEP.SYNCS 0x989680 ;  /* 0x009896800000895d */ /* 0x004fea0003900000 */
[----:B------:R-:W2:Y:S02]  /*d880*/  @!P0 SYNCS.PHASECHK.TRANS64 P0, [R5+URZ+0x42028], R0 ;  /* 0x04202800050085a7 */ /* 0x000ea4000800007f */
[----:B--2---:R-:W-:Y:S05]  /*d890*/  @!P0 BRA `(.L_x_66) ;  /* 0xfffffffc00f08947 */ /* 0x004fea000383ffff */
[----:B------:R-:W-:Y:S05]  /*d8a0*/  BRA `(.L_x_98) ;  /* 0xffffffe800f87947 */ /* 0x000fea000383ffff */
.L_x_71:
[----:B-1----:R1:W2:Y:S02]  /*d8b0*/  SYNCS.PHASECHK.TRANS64.TRYWAIT P0, [R4+URZ+0x42060], R5 ;  /* 0x04206005040075a7 */ /* 0x0022a4000800017f */
[----:B--2---:R-:W-:Y:S05]  /*d8c0*/  @!P0 NANOSLEEP.SYNCS 0x989680 ;  /* 0x009896800000895d */ /* 0x004fea0003900000 */
[----:B------:R-:W2:Y:S02]  /*d8d0*/  @!P0 SYNCS.PHASECHK.TRANS64 P0, [R4+URZ+0x42060], R5 ;  /* 0x04206005040085a7 */ /* 0x000ea4000800007f */
[----:B--2---:R-:W-:Y:S05]  /*d8e0*/  @!P0 BRA `(.L_x_71) ;  /* 0xfffffffc00f08947 */ /* 0x004fea000383ffff */
[----:B------:R-:W-:Y:S05]  /*d8f0*/  BRA `(.L_x_99) ;  /* 0xffffffec00ac7947 */ /* 0x000fea000383ffff */
.L_x_76:
[----:B-1----:R1:W2:Y:S02]  /*d900*/  SYNCS.PHASECHK.TRANS64.TRYWAIT P0, [R3+URZ+0x42028], R4 ;  /* 0x04202804030075a7 */ /* 0x0022a4000800017f */
[----:B--2---:R-:W-:Y:S05]  /*d910*/  @!P0 NANOSLEEP.SYNCS 0x989680 ;  /* 0x009896800000895d */ /* 0x004fea0003900000 */
[----:B------:R-:W2:Y:S02]  /*d920*/  @!P0 SYNCS.PHASECHK.TRANS64 P0, [R3+URZ+0x42028], R4 ;  /* 0x04202804030085a7 */ /* 0x000ea4000800007f */
[----:B--2---:R-:W-:Y:S05]  /*d930*/  @!P0 BRA `(.L_x_76) ;  /* 0xfffffffc00f08947 */ /* 0x004fea000383ffff */
[----:B------:R-:W-:Y:S05]  /*d940*/  BRA `(.L_x_100) ;  /* 0xfffffff0006c7947 */ /* 0x000fea000383ffff */
.L_x_82:
[----:B-1----:R1:W2:Y:S02]  /*d950*/  SYNCS.PHASECHK.TRANS64.TRYWAIT P4, [R6+URZ+0x42028], R5 ;  /* 0x04202805060075a7 */ /* 0x0022a4000808017f */
[----:B--2---:R-:W-:Y:S05]  /*d960*/  @!P4 NANOSLEEP.SYNCS 0x989680 ;  /* 0x009896800000c95d */ /* 0x004fea0003900000 */
[----:B------:R-:W2:Y:S02]  /*d970*/  @!P4 SYNCS.PHASECHK.TRANS64 P4, [R6+URZ+0x42028], R5 ;  /* 0x042028050600c5a7 */ /* 0x000ea4000808007f */
[----:B--2---:R-:W-:Y:S05]  /*d980*/  @!P4 BRA `(.L_x_82) ;  /* 0xfffffffc00f0c947 */ /* 0x004fea000383ffff */
[----:B------:R-:W-:Y:S05]  /*d990*/  BRA `(.L_x_101) ;  /* 0xfffffff4005c7947 */ /* 0x000fea000383ffff */
.L_x_87:
[----:B-1----:R1:W2:Y:S02]  /*d9a0*/  SYNCS.PHASECHK.TRANS64.TRYWAIT P4, [R6+URZ+0x42028], R7 ;  /* 0x04202807060075a7 */ /* 0x0022a4000808017f */
[----:B--2---:R-:W-:Y:S05]  /*d9b0*/  @!P4 NANOSLEEP.SYNCS 0x989680 ;  /* 0x009896800000c95d */ /* 0x004fea0003900000 */
[----:B------:R-:W2:Y:S02]  /*d9c0*/  @!P4 SYNCS.PHASECHK.TRANS64 P4, [R6+URZ+0x42028], R7 ;  /* 0x042028070600c5a7 */ /* 0x000ea4000808007f */
[----:B--2---:R-:W-:Y:S05]  /*d9d0*/  @!P4 BRA `(.L_x_87) ;  /* 0xfffffffc00f0c947 */ /* 0x004fea000383ffff */
[----:B------:R-:W-:Y:S05]  /*d9e0*/  BRA `(.L_x_102) ;  /* 0xfffffff8001c7947 */ /* 0x000fea000383ffff */
        .weak           $__internal_0_$__cuda_sm20_rcp_rn_f32_slowpath
        .type           $__internal_0_$__cuda_sm20_rcp_rn_f32_slowpath,@function
        .size           $__internal_0_$__cuda_sm20_rcp_rn_f32_slowpath,(.L_x_108 - $__internal_0_$__cuda_sm20_rcp_rn_f32_slowpath)
$__internal_0_$__cuda_sm20_rcp_rn_f32_slowpath:
[----:B------:R-:W-:Y:S01]  /*d9f0*/  SHF.L.U32 R3, R4, 0x1, RZ ;  /* 0x0000000104037819 */ /* 0x000fe200000006ff */
[----:B------:R-:W-:Y:S03]  /*da00*/  BSSY B2, `(.L_x_103) ;  /* 0x0000030000027945 */ /* 0x000fe60003800000 */
[----:B------:R-:W-:-:S04]  /*da10*/  SHF.R.U32.HI R18, RZ, 0x18, R3 ;  /* 0x00000018ff127819 */ /* 0x000fc80000011603 */
[----:B------:R-:W-:-:S13]  /*da20*/  ISETP.NE.U32.AND P0, PT, R18, RZ, PT ;  /* 0x000000ff1200720c */ /* 0x000fda0003f05070 */
[----:B------:R-:W-:Y:S05]  /*da30*/  @P0 BRA `(.L_x_104) ;  /* 0x0000000000280947 */ /* 0x000fea0003800000 */
[----:B------:R-:W-:-:S04]  /*da40*/  SHF.L.U32 R3, R4, 0x1, RZ ;  /* 0x0000000104037819 */ /* 0x000fc800000006ff */
[----:B------:R-:W-:-:S13]  /*da50*/  ISETP.NE.AND P0, PT, R3, RZ, PT ;  /* 0x000000ff0300720c */ /* 0x000fda0003f05270 */
[----:B------:R-:W-:Y:S01]  /*da60*/  @P0 FFMA R10, R4, 1.84467440737095516160e+19, RZ ;  /* 0x5f800000040a0823 */ /* 0x000fe200000000ff */
[----:B------:R-:W-:Y:S08]  /*da70*/  @!P0 MUFU.RCP R5, R4 ;  /* 0x0000000400058308 */ /* 0x000ff00000001000 */
[----:B------:R-:W1:Y:S02]  /*da80*/  @P0 MUFU.RCP R3, R10 ;  /* 0x0000000a00030308 */ /* 0x000e640000001000 */
[----:B-1----:R-:W-:-:S04]  /*da90*/  @P0 FFMA R12, R10, R3, -1 ;  /* 0xbf8000000a0c0423 */ /* 0x002fc80000000003 */
[----:B------:R-:W-:-:S04]  /*daa0*/  @P0 FADD.FTZ R12, -R12, -RZ ;  /* 0x800000ff0c0c0221 */ /* 0x000fc80000010100 */
[----:B------:R-:W-:-:S04]  /*dab0*/  @P0 FFMA R3, R3, R12, R3 ;  /* 0x0000000c03030223 */ /* 0x000fc80000000003 */
[----:B------:R-:W-:Y:S01]  /*dac0*/  @P0 FFMA R5, R3, 1.84467440737095516160e+19, RZ ;  /* 0x5f80000003050823 */ /* 0x000fe200000000ff */
[----:B------:R-:W-:Y:S06]  /*dad0*/  BRA `(.L_x_105) ;  /* 0x0000000000887947 */ /* 0x000fec0003800000 */
.L_x_104:
[----:B------:R-:W-:-:S04]  /*dae0*/  IADD3 R19, R18, -0xfd, RZ ;  /* 0xffffff0312137810 */ /* 0x000fc80007ffe0ff */
[----:B------:R-:W-:-:S13]  /*daf0*/  ISETP.GT.U32.AND P0, PT, R19, 0x1, PT ;  /* 0x000000011300780c */ /* 0x000fda0003f04070 */
[----:B------:R-:W-:Y:S05]  /*db00*/  @P0 BRA `(.L_x_106) ;  /* 0x0000000000780947 */ /* 0x000fea0003800000 */
[----:B------:R-:W-:Y:S02]  /*db10*/  LOP3.LUT R3, R4, 0x7fffff, RZ, 0xc0, !PT ;  /* 0x007fffff04037812 */ /* 0x000fe400078ec0ff */
[----:B------:R-:W-:Y:S02]  /*db20*/  MOV R14, 0x3 ;  /* 0x00000003000e7802 */ /* 0x000fe40000000f00 */
[----:B------:R-:W-:Y:S02]  /*db30*/  LOP3.LUT R3, R3, 0x3f800000, RZ, 0xfc, !PT ;  /* 0x3f80000003037812 */ /* 0x000fe400078efcff */
[----:B------:R-:W-:Y:S02]  /*db40*/  SHF.L.U32 R14, R14, R19, RZ ;  /* 0x000000130e0e7219 */ /* 0x000fe400000006ff */
[----:B------:R-:W1:Y:S02]  /*db50*/  MUFU.RCP R10, R3 ;  /* 0x00000003000a7308 */ /* 0x000e640000001000 */
[----:B-1----:R-:W-:-:S04]  /*db60*/  FFMA R5, R3, R10, -1 ;  /* 0xbf80000003057423 */ /* 0x002fc8000000000a */
[----:B------:R-:W-:-:S04]  /*db70*/  FADD.FTZ R5, -R5, -RZ ;  /* 0x800000ff05057221 */ /* 0x000fc80000010100 */
[CCC-:B------:R-:W-:Y:S01]  /*db80*/  FFMA.RM R12, R10.reuse, R5.reuse, R10.reuse ;  /* 0x000000050a0c7223 */ /* 0x1c0fe2000000400a */
[----:B------:R-:W-:-:S04]  /*db90*/  FFMA.RP R13, R10, R5, R10 ;  /* 0x000000050a0d7223 */ /* 0x000fc8000000800a */
[C---:B------:R-:W-:Y:S02]  /*dba0*/  LOP3.LUT R5, R12.reuse, 0x7fffff, RZ, 0xc0, !PT ;  /* 0x007fffff0c057812 */ /* 0x040fe400078ec0ff */
[----:B------:R-:W-:Y:S02]  /*dbb0*/  FSETP.NEU.FTZ.AND P0, PT, R12, R13, PT ;  /* 0x0000000d0c00720b */ /* 0x000fe40003f1d000 */
[----:B------:R-:W-:Y:S02]  /*dbc0*/  LOP3.LUT R5, R5, 0x800000, RZ, 0xfc, !PT ;  /* 0x0080000005057812 */ /* 0x000fe400078efcff */
[----:B------:R-:W-:Y:S02]  /*dbd0*/  SEL R10, RZ, 0xffffffff, !P0 ;  /* 0xffffffffff0a7807 */ /* 0x000fe40004000000 */
[----:B------:R-:W-:Y:S02]  /*dbe0*/  LOP3.LUT R14, R14, R5, RZ, 0xc0, !PT ;  /* 0x000000050e0e7212 */ /* 0x000fe400078ec0ff */
[----:B------:R-:W-:-:S02]  /*dbf0*/  IADD3 R10, -R10, RZ, RZ ;  /* 0x000000ff0a0a7210 */ /* 0x000fc40007ffe1ff */
[-C--:B------:R-:W-:Y:S02]  /*dc00*/  SHF.R.U32.HI R14, RZ, R19.reuse, R14 ;  /* 0x00000013ff0e7219 */ /* 0x080fe4000001160e */
[----:B------:R-:W-:Y:S02]  /*dc10*/  LOP3.LUT P1, RZ, R10, R19, R5, 0xf8, !PT ;  /* 0x000000130aff7212 */ /* 0x000fe4000782f805 */
[C---:B------:R-:W-:Y:S02]  /*dc20*/  LOP3.LUT P0, RZ, R14.reuse, 0x1, RZ, 0xc0, !PT ;  /* 0x000000010eff7812 */ /* 0x040fe4000780c0ff */
[----:B------:R-:W-:Y:S02]  /*dc30*/  LOP3.LUT P2, RZ, R14, 0x2, RZ, 0xc0, !PT ;  /* 0x000000020eff7812 */ /* 0x000fe4000784c0ff */
[----:B------:R-:W-:Y:S02]  /*dc40*/  IADD3 R10, R18, -0xfc, RZ ;  /* 0xffffff04120a7810 */ /* 0x000fe40007ffe0ff */
[----:B------:R-:W-:-:S02]  /*dc50*/  PLOP3.LUT P0, PT, P0, P1, P2, 0xe0, 0x0 ;  /* 0x000000000000781c */ /* 0x000fc40000703c20 */
[----:B------:R-:W-:Y:S02]  /*dc60*/  LOP3.LUT P1, RZ, R4, 0x7fffff, RZ, 0xc0, !PT ;  /* 0x007fffff04ff7812 */ /* 0x000fe4000782c0ff */
[----:B------:R-:W-:Y:S02]  /*dc70*/  SEL R3, RZ, 0x1, !P0 ;  /* 0x00000001ff037807 */ /* 0x000fe40004000000 */
[----:B------:R-:W-:Y:S02]  /*dc80*/  SHF.R.U32.HI R5, RZ, R10, R5 ;  /* 0x0000000aff057219 */ /* 0x000fe40000011605 */
[----:B------:R-:W-:-:S04]  /*dc90*/  IADD3 R3, -R3, RZ, RZ ;  /* 0x000000ff03037210 */ /* 0x000fc80007ffe1ff */
[----:B------:R-:W-:-:S13]  /*dca0*/  ISETP.GE.AND P0, PT, R3, RZ, PT ;  /* 0x000000ff0300720c */ /* 0x000fda0003f06270 */
[----:B------:R-:W-:-:S04]  /*dcb0*/  @!P0 IADD3 R5, R5, 0x1, RZ ;  /* 0x0000000105058810 */ /* 0x000fc80007ffe0ff */
[----:B------:R-:W-:-:S04]  /*dcc0*/  @!P1 SHF.L.U32 R5, R5, 0x1, RZ ;  /* 0x0000000105059819 */ /* 0x000fc800000006ff */
[----:B------:R-:W-:Y:S01]  /*dcd0*/  LOP3.LUT R5, R5, 0x80000000, R4, 0xf8, !PT ;  /* 0x8000000005057812 */ /* 0x000fe200078ef804 */
[----:B------:R-:W-:Y:S06]  /*dce0*/  BRA `(.L_x_105) ;  /* 0x0000000000047947 */ /* 0x000fec0003800000 */
.L_x_106:
[----:B------:R1:W2:Y:S02]  /*dcf0*/  MUFU.RCP R5, R4 ;  /* 0x0000000400057308 */ /* 0x0002a40000001000 */
.L_x_105:
[----:B------:R-:W-:Y:S05]  /*dd00*/  BSYNC B2 ;  /* 0x0000000000027941 */ /* 0x000fea0003800000 */
.L_x_103:
[----:B--2---:R-:W-:Y:S02]  /*dd10*/  MOV R10, R5 ;  /* 0x00000005000a7202 */ /* 0x004fe40000000f00 */
[----:B-1----:R-:W-:Y:S02]  /*dd20*/  MOV R4, R15 ;  /* 0x0000000f00047202 */ /* 0x002fe40000000f00 */
[----:B------:R-:W-:-:S04]  /*dd30*/  MOV R5, 0x0 ;  /* 0x0000000000057802 */ /* 0x000fc80000000f00 */
[----:B------:R-:W-:Y:S05]  /*dd40*/  RET.REL.NODEC R4 `(_ZN7cutlass13device_kernelINS_4fmha6kernel28FmhaKernelTmaWarpSpecializedINS1_10collective30FmhaMainloopTmaWarpSpecializedINS_6half_tEffN4cute5tupleIJNS7_1CILi128EEENS9_ILi256EEENS9_ILi96EEEEEENS8_IJiNS9_ILi1EEENS8_IJiiEEEEEESG_SG_NS4_13DefaultFusionEJEEENS4_15FmhaFwdEpilogueIS6_fNS8_IJNS9_ILi64EEESC_SB_EEEEENS2_23IndividualTileSchedulerEJEEEEEvNT_6ParamsE) ;  /* 0xffffff2004ac7950 */ /* 0x000fea0003c3ffff */
.L_x_107:
[----:B------:R-:W-:-:S00]  /*dd50*/  BRA `(.L_x_107) ;  /* 0xfffffffc00fc7947 */ /* 0x000fc0000383ffff */
[----:B------:R-:W-:-:S00]  /*dd60*/  NOP ;  /* 0x0000000000007918 */ /* 0x000fc00000000000 */
        /* <DEDUP_REMOVED lines=9> */
.L_x_108:


//--------------------- .nv.global.init           --------------------------
	.section	.nv.global.init,"aw",@progbits
.nv.global.init:
	.type		$str$24,@object
	.size		$str$24,($str$25 - $str$24)
$str$24:
        /*0000*/ 	.byte	0x28, 0x61, 0x64, 0x64, 0x72, 0x65, 0x73, 0x73, 0x20, 0x26, 0x20, 0x6d, 0x61, 0x73, 0x6b, 0x29
        /*0010*/ 	.byte	0x20, 0x3d, 0x3d, 0x20, 0x30, 0x00
	.type		$str$25,@object
	.size		$str$25,(__unnamed_1 - $str$25)
$str$25:
        /*0016*/ 	.byte	0x2f, 0x74, 0x6d, 0x70, 0x2f, 0x63, 0x75, 0x74, 0x6c, 0x61, 0x73, 0x73, 0x5f, 0x73, 0x77, 0x65
        /*0026*/ 	.byte	0x65, 0x70, 0x5f, 0x73, 0x72, 0x63, 0x2f, 0x69, 0x6e, 0x63, 0x6c, 0x75, 0x64, 0x65, 0x2f, 0x63
        /*0036*/ 	.byte	0x75, 0x74, 0x65, 0x2f, 0x70, 0x6f, 0x69, 0x6e, 0x74, 0x65, 0x72, 0x5f, 0x66, 0x6c, 0x61, 0x67
        /*0046*/ 	.byte	0x67, 0x65, 0x64, 0x2e, 0x68, 0x70, 0x70, 0x00
	.type		__unnamed_1,@object
	.size		__unnamed_1,(__unnamed_2 - __unnamed_1)
__unnamed_1:
        /*004e*/ 	.byte	0x61, 0x75, 0x74, 0x6f, 0x20, 0x63, 0x75, 0x74, 0x65, 0x3a, 0x3a, 0x61, 0x73, 0x5f, 0x70, 0x6f
        /* <DEDUP_REMOVED lines=27> */
        /*020e*/ 	.byte	0x3e, 0x3e, 0x3e, 0x3e, 0x3e, 0x5d, 0x00
	.type		__unnamed_2,@object
	.size		__unnamed_2,(.L_1 - __unnamed_2)
__unnamed_2:
        /* <DEDUP_REMOVED lines=29> */
.L_1:


//--------------------- .nv.shared._ZN7cutlass13device_kernelINS_4fmha6kernel28FmhaKernelTmaWarpSpecializedINS1_10collective30FmhaMainloopTmaWarpSpecializedINS_6half_tEffN4cute5tupleIJNS7_1CILi128EEENS9_ILi256EEENS9_ILi96EEEEEENS8_IJiNS9_ILi1EEENS8_IJiiEEEEEESG_SG_NS4_13DefaultFusionEJEEENS4_15FmhaFwdEpilogueIS6_fNS8_IJNS9_ILi64EEESC_SB_EEEEENS2_23IndividualTileSchedulerEJEEEEEvNT_6ParamsE --------------------------
	.section	.nv.shared._ZN7cutlass13device_kernelINS_4fmha6kernel28FmhaKernelTmaWarpSpecializedINS1_10collective30FmhaMainloopTmaWarpSpecializedINS_6half_tEffN4cute5tupleIJNS7_1CILi128EEENS9_ILi256EEENS9_ILi96EEEEEENS8_IJiNS9_ILi1EEENS8_IJiiEEEEEESG_SG_NS4_13DefaultFusionEJEEENS4_15FmhaFwdEpilogueIS6_fNS8_IJNS9_ILi64EEESC_SB_EEEEENS2_23IndividualTileSchedulerEJEEEEEvNT_6ParamsE,"aw",@nobits
	.sectionflags	@""
	.align	16
	.zero		1024


//--------------------- .nv.shared.reserved.0     --------------------------
	.section	.nv.shared.reserved.0,"aw",@nobits
	.weak		__nv_reservedSMEM_offset_0_alias
	.size		__nv_reservedSMEM_offset_0_alias, 0, 0
	.other		__nv_reservedSMEM_offset_0_alias,@"STO_CUDA_RESERVED_SHARED STV_DEFAULT"
__nv_reservedSMEM_offset_0_alias:
	.zero		0


//--------------------- .nv.global                --------------------------
	.section	.nv.global,"aw",@nobits
.nv.global:
	.type		_ZN39_INTERNAL_1b048480_4_k_cu_89dd7011_26184cute1_E,@object
	.size		_ZN39_INTERNAL_1b048480_4_k_cu_89dd7011_26184cute1_E,(_ZN39_INTERNAL_1b048480_4_k_cu_89dd7011_26184cuda3std3__45__cpo6cbeginE - _ZN39_INTERNAL_1b048480_4_k_cu_89dd7011_26184cute1_E)
_ZN39_INTERNAL_1b048480_4_k_cu_89dd7011_26184cute1_E:
	.zero		1
	.type		_ZN39_INTERNAL_1b048480_4_k_cu_89dd7011_26184cuda3std3__45__cpo6cbeginE,@object
	.size		_ZN39_INTERNAL_1b048480_4_k_cu_89dd7011_26184cuda3std3__45__cpo6cbeginE,(_ZN39_INTERNAL_1b048480_4_k_cu_89dd7011_26184cuda3std3__48in_placeE - _ZN39_INTERNAL_1b048480_4_k_cu_89dd7011_26184cuda3std3__45__cpo6cbeginE)
_ZN39_INTERNAL_1b048480_4_k_cu_89dd7011_26184cuda3std3__45__cpo6cbeginE:
	.zero		1
	.type		_ZN39_INTERNAL_1b048480_4_k_cu_89dd7011_26184cuda3std3__48in_placeE,@object
	.size		_ZN39_INTERNAL_1b048480_4_k_cu_89dd7011_26184cuda3std3__48in_placeE,(_ZN39_INTERNAL_1b048480_4_k_cu_89dd7011_26184cuda3std6ranges3__45__cpo9iter_moveE - _ZN39_INTERNAL_1b048480_4_k_cu_89dd7011_26184cuda3std3__48in_placeE)
_ZN39_INTERNAL_1b048480_4_k_cu_89dd7011_26184cuda3std3__48in_placeE:
	.zero		1
	.type		_ZN39_INTERNAL_1b048480_4_k_cu_89dd7011_26184cuda3std6ranges3__45__cpo9iter_moveE,@object
	.size		_ZN39_INTERNAL_1b048480_4_k_cu_89dd7011_26184cuda3std6ranges3__45__cpo9iter_moveE,(_ZN39_INTERNAL_1b048480_4_k_cu_89dd7011_26184cuda3std3__45__cpo5beginE - _ZN39_INTERNAL_1b048480_4_k_cu_89dd7011_26184cuda3std6ranges3__45__cpo9iter_moveE)
_ZN39_INTERNAL_1b048480_4_k_cu_89dd7011_26184cuda3std6ranges3__45__cpo9iter_moveE:
	.zero		1
	.type		_ZN39_INTERNAL_1b048480_4_k_cu_89dd7011_26184cuda3std3__45__cpo5beginE,@object
	.size		_ZN39_INTERNAL_1b048480_4_k_cu_89dd7011_26184cuda3std3__45__cpo5beginE,(_ZN39_INTERNAL_1b048480_4_k_cu_89dd7011_26184cuda3std3__441_GLOBAL__N__1b048480_4_k_cu_89dd7011_26186ignoreE - _ZN39_INTERNAL_1b048480_4_k_cu_89dd7011_26184cuda3std3__45__cpo5beginE)
_ZN39_INTERNAL_1b048480_4_k_cu_89dd7011_26184cuda3std3__45__cpo5beginE:
	.zero		1
	.type		_ZN39_INTERNAL_1b048480_4_k_cu_89dd7011_26184cuda3std3__441_GLOBAL__N__1b048480_4_k_cu_89dd7011_26186ignoreE,@object
	.size		_ZN39_INTERNAL_1b048480_4_k_cu_89dd7011_26184cuda3std3__441_GLOBAL__N__1b048480_4_k_cu_89dd7011_26186ignoreE,(_ZN39_INTERNAL_1b048480_4_k_cu_89dd7011_26184cute7productE - _ZN39_INTERNAL_1b048480_4_k_cu_89dd7011_26184cuda3std3__441_GLOBAL__N__1b048480_4_k_cu_89dd7011_26186ignoreE)
_ZN39_INTERNAL_1b048480_4_k_cu_89dd7011_26184cuda3std3__441_GLOBAL__N__1b048480_4_k_cu_89dd7011_26186ignoreE:
	.zero		1
	.type		_ZN39_INTERNAL_1b048480_4_k_cu_89dd7011_26184cute7productE,@object
	.size		_ZN39_INTERNAL_1b048480_4_k_cu_89dd7011_26184cute7productE,(_ZN39_INTERNAL_1b048480_4_k_cu_89dd7011_26184cuda3std3__45__cpo3endE - _ZN39_INTERNAL_1b048480_4_k_cu_89dd7011_26184cute7productE)
_ZN39_INTERNAL_1b048480_4_k_cu_89dd7011_26184cute7productE:
	.zero		1
	.type		_ZN39_INTERNAL_1b048480_4_k_cu_89dd7011_26184cuda3std3__45__cpo3endE,@object
	.size		_ZN39_INTERNAL_1b048480_4_k_cu_89dd7011_26184cuda3std3__45__cpo3endE,(_ZN39_INTERNAL_1b048480_4_k_cu_89dd7011_26184cuda3std3__419piecewise_constructE - _ZN39_INTERNAL_1b048480_4_k_cu_89dd7011_26184cuda3std3__45__cpo3endE)
_ZN39_INTERNAL_1b048480_4_k_cu_89dd7011_26184cuda3std3__45__cpo3endE:
	.zero		1
	.type		_ZN39_INTERNAL_1b048480_4_k_cu_89dd7011_26184cuda3std3__419piecewise_constructE,@object
	.size		_ZN39_INTERNAL_1b048480_4_k_cu_89dd7011_26184cuda3std3__419piecewise_constructE,(_ZN39_INTERNAL_1b048480_4_k_cu_89dd7011_26184cuda3std3__45__cpo4cendE - _ZN39_INTERNAL_1b048480_4_k_cu_89dd7011_26184cuda3std3__419piecewise_constructE)
_ZN39_INTERNAL_1b048480_4_k_cu_89dd7011_26184cuda3std3__419piecewise_constructE:
	.zero		1
	.type		_ZN39_INTERNAL_1b048480_4_k_cu_89dd7011_26184cuda3std3__45__cpo4cendE,@object
	.size		_ZN39_INTERNAL_1b048480_4_k_cu_89dd7011_26184cuda3std3__45__cpo4cendE,(_ZN39_INTERNAL_1b048480_4_k_cu_89dd7011_26184cuda3std6ranges3__45__cpo4swapE - _ZN39_INTERNAL_1b048480_4_k_cu_89dd7011_26184cuda3std3__45__cpo4cendE)
_ZN39_INTERNAL_1b048480_4_k_cu_89dd7011_26184cuda3std3__45__cpo4cendE:
	.zero		1
	.type		_ZN39_INTERNAL_1b048480_4_k_cu_89dd7011_26184cuda3std6ranges3__45__cpo4swapE,@object
	.size		_ZN39_INTERNAL_1b048480_4_k_cu_89dd7011_26184cuda3std6ranges3__45__cpo4swapE,(.L_9 - _ZN39_INTERNAL_1b048480_4_k_cu_89dd7011_26184cuda3std6ranges3__45__cpo4swapE)
_ZN39_INTERNAL_1b048480_4_k_cu_89dd7011_26184cuda3std6ranges3__45__cpo4swapE:
	.zero		1
.L_9:


//--------------------- .nv.constant0._ZN7cutlass13device_kernelINS_4fmha6kernel28FmhaKernelTmaWarpSpecializedINS1_10collective30FmhaMainloopTmaWarpSpecializedINS_6half_tEffN4cute5tupleIJNS7_1CILi128EEENS9_ILi256EEENS9_ILi96EEEEEENS8_IJiNS9_ILi1EEENS8_IJiiEEEEEESG_SG_NS4_13DefaultFusionEJEEENS4_15FmhaFwdEpilogueIS6_fNS8_IJNS9_ILi64EEESC_SB_EEEEENS2_23IndividualTileSchedulerEJEEEEEvNT_6ParamsE --------------------------
	.section	.nv.constant0._ZN7cutlass13device_kernelINS_4fmha6kernel28FmhaKernelTmaWarpSpecializedINS1_10collective30FmhaMainloopTmaWarpSpecializedINS_6half_tEffN4cute5tupleIJNS7_1CILi128EEENS9_ILi256EEENS9_ILi96EEEEEENS8_IJiNS9_ILi1EEENS8_IJiiEEEEEESG_SG_NS4_13DefaultFusionEJEEENS4_15FmhaFwdEpilogueIS6_fNS8_IJNS9_ILi64EEESC_SB_EEEEENS2_23IndividualTileSchedulerEJEEEEEvNT_6ParamsE,"a",@progbits
	.sectionflags	@""
	.align	4
.nv.constant0._ZN7cutlass13device_kernelINS_4fmha6kernel28FmhaKernelTmaWarpSpecializedINS1_10collective30FmhaMainloopTmaWarpSpecializedINS_6half_tEffN4cute5tupleIJNS7_1CILi128EEENS9_ILi256EEENS9_ILi96EEEEEENS8_IJiNS9_ILi1EEENS8_IJiiEEEEEESG_SG_NS4_13DefaultFusionEJEEENS4_15FmhaFwdEpilogueIS6_fNS8_IJNS9_ILi64EEESC_SB_EEEEENS2_23IndividualTileSchedulerEJEEEEEvNT_6ParamsE:
	.zero		2688


//--------------------- SYMBOLS --------------------------

	.type		.nv.reservedSmem.offset0,@object
	.size		.nv.reservedSmem.offset0,0x4
	.type		__assertfail,@function
